//
// Generated by NVIDIA NVVM Compiler
//
// Compiler Build ID: CL-36424714
// Cuda compilation tools, release 13.0, V13.0.88
// Based on NVVM 20.0.0
//

.version 9.0
.target sm_100
.address_size 64

	// .globl	_Z14usesLinkKernelPiS_PbS_ii
.extern .shared .align 16 .b8 shared[];

.visible .entry _Z14usesLinkKernelPiS_PbS_ii(
	.param .u64 .ptr .align 1 _Z14usesLinkKernelPiS_PbS_ii_param_0,
	.param .u64 .ptr .align 1 _Z14usesLinkKernelPiS_PbS_ii_param_1,
	.param .u64 .ptr .align 1 _Z14usesLinkKernelPiS_PbS_ii_param_2,
	.param .u64 .ptr .align 1 _Z14usesLinkKernelPiS_PbS_ii_param_3,
	.param .u32 _Z14usesLinkKernelPiS_PbS_ii_param_4,
	.param .u32 _Z14usesLinkKernelPiS_PbS_ii_param_5
)
{
	.reg .pred 	%p<91>;
	.reg .b16 	%rs<18>;
	.reg .b32 	%r<278>;
	.reg .b64 	%rd<61>;

	ld.param.u64 	%rd14, [_Z14usesLinkKernelPiS_PbS_ii_param_0];
	ld.param.u64 	%rd15, [_Z14usesLinkKernelPiS_PbS_ii_param_1];
	ld.param.u64 	%rd16, [_Z14usesLinkKernelPiS_PbS_ii_param_2];
	ld.param.u64 	%rd17, [_Z14usesLinkKernelPiS_PbS_ii_param_3];
	ld.param.u32 	%r112, [_Z14usesLinkKernelPiS_PbS_ii_param_4];
	ld.param.u32 	%r113, [_Z14usesLinkKernelPiS_PbS_ii_param_5];
	cvta.to.global.u64 	%rd1, %rd15;
	cvta.to.global.u64 	%rd2, %rd14;
	cvta.to.global.u64 	%rd3, %rd17;
	cvta.to.global.u64 	%rd4, %rd16;
	mov.u32 	%r1, %ctaid.y;
	mov.u32 	%r2, %ctaid.x;
	setp.eq.s32 	%p1, %r1, %r2;
	@%p1 bra 	$L__BB0_150;
	shl.b32 	%r114, %r112, 2;
	mov.u32 	%r115, shared;
	add.s32 	%r3, %r115, %r114;
	setp.lt.s32 	%p2, %r113, 1;
	@%p2 bra 	$L__BB0_72;
	mov.u32 	%r4, %tid.x;
	add.s32 	%r5, %r113, -1;
	shr.u32 	%r117, %r5, 10;
	add.s32 	%r6, %r117, 1;
	and.b32  	%r7, %r6, 7;
	setp.lt.u32 	%p3, %r5, 7168;
	mov.b32 	%r261, 0;
	@%p3 bra 	$L__BB0_37;
	and.b32  	%r8, %r6, 8388600;
	mov.b32 	%r261, 0;
	mov.u32 	%r262, %r261;
$L__BB0_4:
	.pragma "nounroll";
	add.s32 	%r39, %r261, %r4;
	setp.ge.u32 	%p4, %r39, %r112;
	mul.wide.u32 	%rd18, %r39, 4;
	add.s64 	%rd8, %rd2, %rd18;
	shl.b32 	%r119, %r39, 2;
	add.s32 	%r40, %r115, %r119;
	@%p4 bra 	$L__BB0_6;
	ld.global.u32 	%r121, [%rd8];
	st.shared.u32 	[%r40], %r121;
$L__BB0_6:
	setp.ge.u32 	%p5, %r39, %r113;
	add.s64 	%rd9, %rd1, %rd18;
	shl.b32 	%r122, %r39, 2;
	add.s32 	%r41, %r3, %r122;
	@%p5 bra 	$L__BB0_8;
	ld.global.u32 	%r123, [%rd9];
	st.shared.u32 	[%r41], %r123;
$L__BB0_8:
	add.s32 	%r42, %r39, 1024;
	setp.ge.u32 	%p6, %r42, %r112;
	@%p6 bra 	$L__BB0_10;
	ld.global.u32 	%r124, [%rd8+4096];
	st.shared.u32 	[%r40+4096], %r124;
$L__BB0_10:
	setp.ge.u32 	%p7, %r42, %r113;
	@%p7 bra 	$L__BB0_12;
	ld.global.u32 	%r125, [%rd9+4096];
	st.shared.u32 	[%r41+4096], %r125;
$L__BB0_12:
	add.s32 	%r43, %r39, 2048;
	setp.ge.u32 	%p8, %r43, %r112;
	@%p8 bra 	$L__BB0_14;
	ld.global.u32 	%r126, [%rd8+8192];
	st.shared.u32 	[%r40+8192], %r126;
$L__BB0_14:
	setp.ge.u32 	%p9, %r43, %r113;
	@%p9 bra 	$L__BB0_16;
	ld.global.u32 	%r127, [%rd9+8192];
	st.shared.u32 	[%r41+8192], %r127;
$L__BB0_16:
	add.s32 	%r44, %r39, 3072;
	setp.ge.u32 	%p10, %r44, %r112;
	@%p10 bra 	$L__BB0_18;
	ld.global.u32 	%r128, [%rd8+12288];
	st.shared.u32 	[%r40+12288], %r128;
$L__BB0_18:
	setp.ge.u32 	%p11, %r44, %r113;
	@%p11 bra 	$L__BB0_20;
	ld.global.u32 	%r129, [%rd9+12288];
	st.shared.u32 	[%r41+12288], %r129;
$L__BB0_20:
	add.s32 	%r45, %r39, 4096;
	setp.ge.u32 	%p12, %r45, %r112;
	@%p12 bra 	$L__BB0_22;
	ld.global.u32 	%r130, [%rd8+16384];
	st.shared.u32 	[%r40+16384], %r130;
$L__BB0_22:
	setp.ge.u32 	%p13, %r45, %r113;
	@%p13 bra 	$L__BB0_24;
	ld.global.u32 	%r131, [%rd9+16384];
	st.shared.u32 	[%r41+16384], %r131;
$L__BB0_24:
	add.s32 	%r46, %r39, 5120;
	setp.ge.u32 	%p14, %r46, %r112;
	@%p14 bra 	$L__BB0_26;
	ld.global.u32 	%r132, [%rd8+20480];
	st.shared.u32 	[%r40+20480], %r132;
$L__BB0_26:
	setp.ge.u32 	%p15, %r46, %r113;
	@%p15 bra 	$L__BB0_28;
	ld.global.u32 	%r133, [%rd9+20480];
	st.shared.u32 	[%r41+20480], %r133;
$L__BB0_28:
	add.s32 	%r47, %r39, 6144;
	setp.ge.u32 	%p16, %r47, %r112;
	@%p16 bra 	$L__BB0_30;
	ld.global.u32 	%r134, [%rd8+24576];
	st.shared.u32 	[%r40+24576], %r134;
$L__BB0_30:
	setp.ge.u32 	%p17, %r47, %r113;
	@%p17 bra 	$L__BB0_32;
	ld.global.u32 	%r135, [%rd9+24576];
	st.shared.u32 	[%r41+24576], %r135;
$L__BB0_32:
	add.s32 	%r48, %r39, 7168;
	setp.ge.u32 	%p18, %r48, %r112;
	@%p18 bra 	$L__BB0_34;
	ld.global.u32 	%r136, [%rd8+28672];
	st.shared.u32 	[%r40+28672], %r136;
$L__BB0_34:
	setp.ge.u32 	%p19, %r48, %r113;
	@%p19 bra 	$L__BB0_36;
	ld.global.u32 	%r137, [%rd9+28672];
	st.shared.u32 	[%r41+28672], %r137;
$L__BB0_36:
	add.s32 	%r261, %r261, 8192;
	add.s32 	%r262, %r262, 8;
	setp.eq.s32 	%p20, %r262, %r8;
	@%p20 bra 	$L__BB0_37;
	bra.uni 	$L__BB0_4;
$L__BB0_37:
	setp.eq.s32 	%p21, %r7, 0;
	@%p21 bra 	$L__BB0_72;
	setp.lt.u32 	%p22, %r7, 4;
	@%p22 bra 	$L__BB0_56;
	add.s32 	%r10, %r261, %r4;
	setp.ge.u32 	%p23, %r10, %r112;
	shl.b32 	%r138, %r10, 2;
	add.s32 	%r11, %r115, %r138;
	@%p23 bra 	$L__BB0_41;
	mul.wide.u32 	%rd20, %r10, 4;
	add.s64 	%rd21, %rd2, %rd20;
	ld.global.u32 	%r140, [%rd21];
	st.shared.u32 	[%r11], %r140;
$L__BB0_41:
	setp.ge.u32 	%p24, %r10, %r113;
	add.s32 	%r12, %r3, %r138;
	@%p24 bra 	$L__BB0_43;
	mul.wide.u32 	%rd22, %r10, 4;
	add.s64 	%rd23, %rd1, %rd22;
	ld.global.u32 	%r142, [%rd23];
	st.shared.u32 	[%r12], %r142;
$L__BB0_43:
	add.s32 	%r13, %r10, 1024;
	setp.ge.u32 	%p25, %r13, %r112;
	cvt.u64.u32 	%rd24, %r4;
	cvt.u64.u32 	%rd25, %r261;
	add.s64 	%rd5, %rd25, %rd24;
	shl.b64 	%rd26, %rd5, 2;
	add.s64 	%rd6, %rd2, %rd26;
	@%p25 bra 	$L__BB0_45;
	ld.global.u32 	%r143, [%rd6+4096];
	st.shared.u32 	[%r11+4096], %r143;
$L__BB0_45:
	setp.ge.u32 	%p26, %r13, %r113;
	add.s64 	%rd7, %rd1, %rd26;
	@%p26 bra 	$L__BB0_47;
	ld.global.u32 	%r144, [%rd7+4096];
	st.shared.u32 	[%r12+4096], %r144;
$L__BB0_47:
	add.s32 	%r14, %r10, 2048;
	setp.ge.u32 	%p27, %r14, %r112;
	@%p27 bra 	$L__BB0_49;
	ld.global.u32 	%r145, [%rd6+8192];
	st.shared.u32 	[%r11+8192], %r145;
$L__BB0_49:
	setp.ge.u32 	%p28, %r14, %r113;
	@%p28 bra 	$L__BB0_51;
	ld.global.u32 	%r146, [%rd7+8192];
	st.shared.u32 	[%r12+8192], %r146;
$L__BB0_51:
	add.s32 	%r15, %r10, 3072;
	setp.ge.u32 	%p29, %r15, %r112;
	@%p29 bra 	$L__BB0_53;
	ld.global.u32 	%r147, [%rd6+12288];
	st.shared.u32 	[%r11+12288], %r147;
$L__BB0_53:
	setp.ge.u32 	%p30, %r15, %r113;
	@%p30 bra 	$L__BB0_55;
	ld.global.u32 	%r148, [%rd7+12288];
	st.shared.u32 	[%r12+12288], %r148;
$L__BB0_55:
	add.s32 	%r261, %r261, 4096;
$L__BB0_56:
	and.b32  	%r149, %r6, 3;
	setp.eq.s32 	%p31, %r149, 0;
	@%p31 bra 	$L__BB0_72;
	setp.eq.s32 	%p32, %r149, 1;
	@%p32 bra 	$L__BB0_67;
	add.s32 	%r18, %r261, %r4;
	setp.ge.u32 	%p33, %r18, %r112;
	shl.b32 	%r150, %r18, 2;
	add.s32 	%r19, %r115, %r150;
	@%p33 bra 	$L__BB0_60;
	mul.wide.u32 	%rd28, %r18, 4;
	add.s64 	%rd29, %rd2, %rd28;
	ld.global.u32 	%r152, [%rd29];
	st.shared.u32 	[%r19], %r152;
$L__BB0_60:
	setp.ge.u32 	%p34, %r18, %r113;
	add.s32 	%r20, %r3, %r150;
	@%p34 bra 	$L__BB0_62;
	mul.wide.u32 	%rd30, %r18, 4;
	add.s64 	%rd31, %rd1, %rd30;
	ld.global.u32 	%r154, [%rd31];
	st.shared.u32 	[%r20], %r154;
$L__BB0_62:
	add.s32 	%r21, %r18, 1024;
	setp.ge.u32 	%p35, %r21, %r112;
	@%p35 bra 	$L__BB0_64;
	cvt.u64.u32 	%rd32, %r4;
	cvt.u64.u32 	%rd33, %r261;
	add.s64 	%rd34, %rd33, %rd32;
	shl.b64 	%rd35, %rd34, 2;
	add.s64 	%rd36, %rd2, %rd35;
	ld.global.u32 	%r155, [%rd36+4096];
	st.shared.u32 	[%r19+4096], %r155;
$L__BB0_64:
	setp.ge.u32 	%p36, %r21, %r113;
	@%p36 bra 	$L__BB0_66;
	cvt.u64.u32 	%rd37, %r4;
	cvt.u64.u32 	%rd38, %r261;
	add.s64 	%rd39, %rd38, %rd37;
	shl.b64 	%rd40, %rd39, 2;
	add.s64 	%rd41, %rd1, %rd40;
	ld.global.u32 	%r156, [%rd41+4096];
	st.shared.u32 	[%r20+4096], %r156;
$L__BB0_66:
	add.s32 	%r261, %r261, 2048;
$L__BB0_67:
	and.b32  	%r157, %r5, 1024;
	setp.ne.s32 	%p37, %r157, 0;
	@%p37 bra 	$L__BB0_72;
	add.s32 	%r24, %r261, %r4;
	setp.ge.u32 	%p38, %r24, %r112;
	@%p38 bra 	$L__BB0_70;
	mul.wide.u32 	%rd42, %r24, 4;
	add.s64 	%rd43, %rd2, %rd42;
	ld.global.u32 	%r158, [%rd43];
	shl.b32 	%r159, %r24, 2;
	add.s32 	%r161, %r115, %r159;
	st.shared.u32 	[%r161], %r158;
$L__BB0_70:
	setp.ge.u32 	%p39, %r24, %r113;
	@%p39 bra 	$L__BB0_72;
	mul.wide.u32 	%rd44, %r24, 4;
	add.s64 	%rd45, %rd1, %rd44;
	ld.global.u32 	%r162, [%rd45];
	shl.b32 	%r163, %r24, 2;
	add.s32 	%r164, %r3, %r163;
	st.shared.u32 	[%r164], %r162;
$L__BB0_72:
	shl.b32 	%r165, %r113, 2;
	add.s32 	%r25, %r3, %r165;
	add.s32 	%r26, %r25, %r114;
	add.s32 	%r27, %r26, %r114;
	shl.b32 	%r167, %r2, 2;
	add.s32 	%r28, %r25, %r167;
	mov.u32 	%r29, %tid.x;
	shl.b32 	%r168, %r29, 2;
	add.s32 	%r30, %r26, %r168;
	add.s32 	%r31, %r25, %r168;
	shl.b32 	%r169, %r1, 2;
	add.s32 	%r32, %r26, %r169;
	add.s32 	%r33, %r115, %r168;
	add.s32 	%r34, %r112, -1;
	mad.lo.s32 	%r171, %r112, %r1, %r2;
	mul.lo.s32 	%r35, %r171, %r113;
	add.s32 	%r172, %r114, %r115;
	add.s32 	%r36, %r172, 8;
$L__BB0_73:
	setp.ge.u32 	%p40, %r29, %r112;
	bar.sync 	0;
	@%p40 bra 	$L__BB0_77;
	setp.eq.s32 	%p41, %r29, %r1;
	@%p41 bra 	$L__BB0_76;
	mov.b32 	%r173, -1;
	st.shared.u32 	[%r30], %r173;
	st.shared.u32 	[%r31], %r173;
	bra.uni 	$L__BB0_77;
$L__BB0_76:
	mov.b16 	%rs1, 1;
	st.shared.u8 	[%r27+4], %rs1;
	mov.b32 	%r174, 0;
	st.shared.u32 	[%r27], %r174;
	st.shared.u32 	[%r32], %r174;
$L__BB0_77:
	setp.ne.s32 	%p42, %r29, 0;
	bar.sync 	0;
	@%p42 bra 	$L__BB0_79;
	mov.b16 	%rs2, 1;
	st.shared.u8 	[%r27+4], %rs2;
$L__BB0_79:
	setp.ge.u32 	%p43, %r29, %r112;
	bar.sync 	0;
	@%p43 bra 	$L__BB0_112;
	ld.shared.u32 	%r175, [%r30];
	ld.shared.u32 	%r176, [%r27];
	setp.ne.s32 	%p44, %r175, %r176;
	@%p44 bra 	$L__BB0_112;
	setp.ge.u32 	%p45, %r29, %r34;
	ld.shared.u32 	%r51, [%r33];
	mov.u32 	%r263, %r113;
	@%p45 bra 	$L__BB0_83;
	ld.shared.u32 	%r263, [%r33+4];
$L__BB0_83:
	setp.ge.s32 	%p46, %r51, %r263;
	@%p46 bra 	$L__BB0_112;
	sub.s32 	%r177, %r263, %r51;
	and.b32  	%r54, %r177, 3;
	setp.eq.s32 	%p47, %r54, 0;
	mov.u32 	%r264, %r51;
	@%p47 bra 	$L__BB0_97;
	shl.b32 	%r178, %r51, 2;
	add.s32 	%r55, %r3, %r178;
	ld.shared.u32 	%r56, [%r55];
	setp.eq.s32 	%p48, %r56, -1;
	@%p48 bra 	$L__BB0_88;
	shl.b32 	%r179, %r56, 2;
	add.s32 	%r57, %r26, %r179;
	ld.shared.u32 	%r180, [%r57];
	setp.ne.s32 	%p49, %r180, -1;
	@%p49 bra 	$L__BB0_88;
	add.s32 	%r182, %r25, %r179;
	atom.relaxed.shared.cas.b32 	%r183, [%r182], -1, %r29;
	ld.shared.u32 	%r184, [%r27];
	add.s32 	%r185, %r184, 1;
	st.shared.u32 	[%r57], %r185;
	mov.b16 	%rs3, 0;
	st.shared.u8 	[%r27+4], %rs3;
$L__BB0_88:
	add.s32 	%r264, %r51, 1;
	setp.eq.s32 	%p50, %r54, 1;
	@%p50 bra 	$L__BB0_97;
	ld.shared.u32 	%r59, [%r55+4];
	setp.eq.s32 	%p51, %r59, -1;
	@%p51 bra 	$L__BB0_92;
	shl.b32 	%r186, %r59, 2;
	add.s32 	%r60, %r26, %r186;
	ld.shared.u32 	%r187, [%r60];
	setp.ne.s32 	%p52, %r187, -1;
	@%p52 bra 	$L__BB0_92;
	add.s32 	%r189, %r25, %r186;
	atom.relaxed.shared.cas.b32 	%r190, [%r189], -1, %r29;
	ld.shared.u32 	%r191, [%r27];
	add.s32 	%r192, %r191, 1;
	st.shared.u32 	[%r60], %r192;
	mov.b16 	%rs4, 0;
	st.shared.u8 	[%r27+4], %rs4;
$L__BB0_92:
	add.s32 	%r264, %r51, 2;
	setp.eq.s32 	%p53, %r54, 2;
	@%p53 bra 	$L__BB0_97;
	ld.shared.u32 	%r62, [%r55+8];
	setp.eq.s32 	%p54, %r62, -1;
	@%p54 bra 	$L__BB0_96;
	shl.b32 	%r193, %r62, 2;
	add.s32 	%r63, %r26, %r193;
	ld.shared.u32 	%r194, [%r63];
	setp.ne.s32 	%p55, %r194, -1;
	@%p55 bra 	$L__BB0_96;
	add.s32 	%r196, %r25, %r193;
	atom.relaxed.shared.cas.b32 	%r197, [%r196], -1, %r29;
	ld.shared.u32 	%r198, [%r27];
	add.s32 	%r199, %r198, 1;
	st.shared.u32 	[%r63], %r199;
	mov.b16 	%rs5, 0;
	st.shared.u8 	[%r27+4], %rs5;
$L__BB0_96:
	add.s32 	%r264, %r51, 3;
$L__BB0_97:
	sub.s32 	%r200, %r51, %r263;
	setp.gt.u32 	%p56, %r200, -4;
	@%p56 bra 	$L__BB0_112;
	sub.s32 	%r266, %r264, %r263;
	shl.b32 	%r201, %r264, 2;
	add.s32 	%r265, %r36, %r201;
$L__BB0_99:
	ld.shared.u32 	%r70, [%r265+-8];
	setp.eq.s32 	%p57, %r70, -1;
	@%p57 bra 	$L__BB0_102;
	shl.b32 	%r202, %r70, 2;
	add.s32 	%r71, %r26, %r202;
	ld.shared.u32 	%r203, [%r71];
	setp.ne.s32 	%p58, %r203, -1;
	@%p58 bra 	$L__BB0_102;
	add.s32 	%r205, %r25, %r202;
	atom.relaxed.shared.cas.b32 	%r206, [%r205], -1, %r29;
	ld.shared.u32 	%r207, [%r27];
	add.s32 	%r208, %r207, 1;
	st.shared.u32 	[%r71], %r208;
	mov.b16 	%rs6, 0;
	st.shared.u8 	[%r27+4], %rs6;
$L__BB0_102:
	ld.shared.u32 	%r72, [%r265+-4];
	setp.eq.s32 	%p59, %r72, -1;
	@%p59 bra 	$L__BB0_105;
	shl.b32 	%r209, %r72, 2;
	add.s32 	%r73, %r26, %r209;
	ld.shared.u32 	%r210, [%r73];
	setp.ne.s32 	%p60, %r210, -1;
	@%p60 bra 	$L__BB0_105;
	add.s32 	%r212, %r25, %r209;
	atom.relaxed.shared.cas.b32 	%r213, [%r212], -1, %r29;
	ld.shared.u32 	%r214, [%r27];
	add.s32 	%r215, %r214, 1;
	st.shared.u32 	[%r73], %r215;
	mov.b16 	%rs7, 0;
	st.shared.u8 	[%r27+4], %rs7;
$L__BB0_105:
	ld.shared.u32 	%r74, [%r265];
	setp.eq.s32 	%p61, %r74, -1;
	@%p61 bra 	$L__BB0_108;
	shl.b32 	%r216, %r74, 2;
	add.s32 	%r75, %r26, %r216;
	ld.shared.u32 	%r217, [%r75];
	setp.ne.s32 	%p62, %r217, -1;
	@%p62 bra 	$L__BB0_108;
	add.s32 	%r219, %r25, %r216;
	atom.relaxed.shared.cas.b32 	%r220, [%r219], -1, %r29;
	ld.shared.u32 	%r221, [%r27];
	add.s32 	%r222, %r221, 1;
	st.shared.u32 	[%r75], %r222;
	mov.b16 	%rs8, 0;
	st.shared.u8 	[%r27+4], %rs8;
$L__BB0_108:
	ld.shared.u32 	%r76, [%r265+4];
	setp.eq.s32 	%p63, %r76, -1;
	@%p63 bra 	$L__BB0_111;
	shl.b32 	%r223, %r76, 2;
	add.s32 	%r77, %r26, %r223;
	ld.shared.u32 	%r224, [%r77];
	setp.ne.s32 	%p64, %r224, -1;
	@%p64 bra 	$L__BB0_111;
	add.s32 	%r226, %r25, %r223;
	atom.relaxed.shared.cas.b32 	%r227, [%r226], -1, %r29;
	ld.shared.u32 	%r228, [%r27];
	add.s32 	%r229, %r228, 1;
	st.shared.u32 	[%r77], %r229;
	mov.b16 	%rs9, 0;
	st.shared.u8 	[%r27+4], %rs9;
$L__BB0_111:
	add.s32 	%r266, %r266, 4;
	add.s32 	%r265, %r265, 16;
	setp.ne.s32 	%p65, %r266, 0;
	@%p65 bra 	$L__BB0_99;
$L__BB0_112:
	setp.ne.s32 	%p66, %r29, 0;
	bar.sync 	0;
	@%p66 bra 	$L__BB0_116;
	ld.shared.u32 	%r230, [%r28];
	setp.eq.s32 	%p67, %r230, -1;
	@%p67 bra 	$L__BB0_115;
	mov.b16 	%rs10, 1;
	st.shared.u8 	[%r27+4], %rs10;
$L__BB0_115:
	ld.shared.u32 	%r231, [%r27];
	add.s32 	%r232, %r231, 1;
	st.shared.u32 	[%r27], %r232;
$L__BB0_116:
	bar.sync 	0;
	ld.shared.u8 	%rs11, [%r27+4];
	setp.eq.s16 	%p68, %rs11, 0;
	@%p68 bra 	$L__BB0_77;
	ld.shared.u32 	%r233, [%r28];
	setp.eq.s32 	%p69, %r233, -1;
	@%p69 bra 	$L__BB0_127;
	setp.ne.s32 	%p70, %r29, 0;
	@%p70 bra 	$L__BB0_73;
	mov.u32 	%r267, %r2;
$L__BB0_120:
	mov.u32 	%r80, %r267;
	shl.b32 	%r234, %r80, 2;
	add.s32 	%r235, %r25, %r234;
	ld.shared.u32 	%r267, [%r235];
	shl.b32 	%r236, %r267, 2;
	add.s32 	%r82, %r115, %r236;
	ld.shared.u32 	%r269, [%r82];
	setp.ge.s32 	%p71, %r267, %r34;
	mov.u32 	%r268, %r113;
	@%p71 bra 	$L__BB0_122;
	ld.shared.u32 	%r268, [%r82+4];
$L__BB0_122:
	setp.ge.s32 	%p72, %r269, %r268;
	@%p72 bra 	$L__BB0_126;
$L__BB0_123:
	shl.b32 	%r238, %r269, 2;
	add.s32 	%r87, %r3, %r238;
	ld.shared.u32 	%r239, [%r87];
	setp.ne.s32 	%p73, %r239, %r80;
	@%p73 bra 	$L__BB0_125;
	add.s32 	%r240, %r269, %r35;
	cvt.s64.s32 	%rd46, %r240;
	add.s64 	%rd47, %rd4, %rd46;
	mov.b16 	%rs12, 1;
	st.global.u8 	[%rd47], %rs12;
	mov.b32 	%r241, -1;
	st.shared.u32 	[%r87], %r241;
	bra.uni 	$L__BB0_126;
$L__BB0_125:
	add.s32 	%r269, %r269, 1;
	setp.ne.s32 	%p74, %r269, %r268;
	@%p74 bra 	$L__BB0_123;
$L__BB0_126:
	setp.eq.s32 	%p75, %r267, %r1;
	@%p75 bra 	$L__BB0_73;
	bra.uni 	$L__BB0_120;
$L__BB0_127:
	setp.lt.s32 	%p76, %r113, 1;
	bar.sync 	0;
	@%p76 bra 	$L__BB0_150;
	add.s32 	%r243, %r113, -1;
	shr.u32 	%r244, %r243, 10;
	add.s32 	%r89, %r244, 1;
	and.b32  	%r90, %r89, 3;
	setp.lt.u32 	%p77, %r243, 3072;
	mov.b32 	%r274, 0;
	@%p77 bra 	$L__BB0_144;
	add.s32 	%r272, %r29, %r35;
	and.b32  	%r246, %r89, 8388604;
	neg.s32 	%r270, %r246;
	mov.b32 	%r273, 2048;
	mov.u32 	%r271, %r29;
$L__BB0_130:
	setp.ge.u32 	%p78, %r271, %r113;
	mul.wide.u32 	%rd48, %r271, 4;
	add.s64 	%rd10, %rd3, %rd48;
	@%p78 bra 	$L__BB0_133;
	cvt.u64.u32 	%rd49, %r272;
	add.s64 	%rd50, %rd4, %rd49;
	ld.global.u8 	%rs13, [%rd50];
	setp.eq.s16 	%p79, %rs13, 0;
	@%p79 bra 	$L__BB0_133;
	atom.global.add.u32 	%r247, [%rd10], 1;
$L__BB0_133:
	add.s32 	%r248, %r271, 1024;
	setp.ge.u32 	%p80, %r248, %r113;
	@%p80 bra 	$L__BB0_136;
	add.s32 	%r249, %r272, 1024;
	cvt.u64.u32 	%rd51, %r249;
	add.s64 	%rd52, %rd4, %rd51;
	ld.global.u8 	%rs14, [%rd52];
	setp.eq.s16 	%p81, %rs14, 0;
	@%p81 bra 	$L__BB0_136;
	atom.global.add.u32 	%r250, [%rd10+4096], 1;
$L__BB0_136:
	add.s32 	%r251, %r271, 2048;
	setp.ge.u32 	%p82, %r251, %r113;
	@%p82 bra 	$L__BB0_139;
	add.s32 	%r252, %r272, 2048;
	cvt.u64.u32 	%rd53, %r252;
	add.s64 	%rd54, %rd4, %rd53;
	ld.global.u8 	%rs15, [%rd54];
	setp.eq.s16 	%p83, %rs15, 0;
	@%p83 bra 	$L__BB0_139;
	atom.global.add.u32 	%r253, [%rd10+8192], 1;
$L__BB0_139:
	add.s32 	%r254, %r271, 3072;
	setp.ge.u32 	%p84, %r254, %r113;
	@%p84 bra 	$L__BB0_142;
	add.s32 	%r255, %r272, 3072;
	cvt.u64.u32 	%rd55, %r255;
	add.s64 	%rd56, %rd4, %rd55;
	ld.global.u8 	%rs16, [%rd56];
	setp.eq.s16 	%p85, %rs16, 0;
	@%p85 bra 	$L__BB0_142;
	atom.global.add.u32 	%r256, [%rd10+12288], 1;
$L__BB0_142:
	add.s32 	%r273, %r273, 4096;
	add.s32 	%r272, %r272, 4096;
	add.s32 	%r271, %r271, 4096;
	add.s32 	%r270, %r270, 4;
	setp.ne.s32 	%p86, %r270, 0;
	@%p86 bra 	$L__BB0_130;
	add.s32 	%r274, %r273, -2048;
$L__BB0_144:
	setp.eq.s32 	%p87, %r90, 0;
	@%p87 bra 	$L__BB0_150;
	add.s32 	%r276, %r29, %r274;
	add.s32 	%r277, %r276, %r35;
	mul.wide.u32 	%rd57, %r276, 4;
	add.s64 	%rd60, %rd3, %rd57;
	neg.s32 	%r275, %r90;
$L__BB0_146:
	.pragma "nounroll";
	setp.ge.u32 	%p88, %r276, %r113;
	@%p88 bra 	$L__BB0_149;
	cvt.u64.u32 	%rd58, %r277;
	add.s64 	%rd59, %rd4, %rd58;
	ld.global.u8 	%rs17, [%rd59];
	setp.eq.s16 	%p89, %rs17, 0;
	@%p89 bra 	$L__BB0_149;
	atom.global.add.u32 	%r257, [%rd60], 1;
$L__BB0_149:
	add.s32 	%r277, %r277, 1024;
	add.s64 	%rd60, %rd60, 4096;
	add.s32 	%r276, %r276, 1024;
	add.s32 	%r275, %r275, 1;
	setp.ne.s32 	%p90, %r275, 0;
	@%p90 bra 	$L__BB0_146;
$L__BB0_150:
	ret;

}


// ===== COMPILED SASS (sm_100) =====

	.target	sm_100

	.elftype	@"ET_EXEC"


//--------------------- .note.nv.tkinfo           --------------------------
	.section	.note.nv.tkinfo,"",@"SHT_NOTE"
	.sectionflags	@"SHF_NOTE_NV_TKINFO"
	.tkinfo
        /*0018*/ 	.word	0x00000002
        /*0030*/ 	.string	""
        /*0030*/ 	.string	"ptxas"
        /*0030*/ 	.string	"Cuda compilation tools, release 13.0, V13.0.88"
        /*0030*/ 	.string	"Build cuda_13.0.r13.0/compiler.36424714_0"
        /*0030*/ 	.string	"-arch sm_100 -m 64 "



//--------------------- .note.nv.cuinfo           --------------------------
	.section	.note.nv.cuinfo,"",@"SHT_NOTE"
	.sectionflags	@"SHF_NOTE_NV_CUINFO"
        /*0018*/ 	.short	0x0002
        /*001a*/ 	.short	0x0064
        /*001c*/ 	.short	0x0082
	.zero		2


//--------------------- .nv.info                  --------------------------
	.section	.nv.info,"",@"SHT_CUDA_INFO"
	.align	4


	//----- nvinfo : EIATTR_REGCOUNT
	.align		4
        /*0000*/ 	.byte	0x04, 0x2f
        /*0002*/ 	.short	(.L_1 - .L_0)
	.align		4
.L_0:
        /*0004*/ 	.word	index@(_Z14usesLinkKernelPiS_PbS_ii)
        /*0008*/ 	.word	0x0000001e


	//----- nvinfo : EIATTR_FRAME_SIZE
	.align		4
.L_1:
        /*000c*/ 	.byte	0x04, 0x11
        /*000e*/ 	.short	(.L_3 - .L_2)
	.align		4
.L_2:
        /*0010*/ 	.word	index@(_Z14usesLinkKernelPiS_PbS_ii)
        /*0014*/ 	.word	0x00000000


	//----- nvinfo : EIATTR_MIN_STACK_SIZE
	.align		4
.L_3:
        /*0018*/ 	.byte	0x04, 0x12
        /*001a*/ 	.short	(.L_5 - .L_4)
	.align		4
.L_4:
        /*001c*/ 	.word	index@(_Z14usesLinkKernelPiS_PbS_ii)
        /*0020*/ 	.word	0x00000000
.L_5:


//--------------------- .nv.compat                --------------------------
	.section	.nv.compat,"",@"SHT_CUDA_COMPAT_INFO"
	.align	4
        /*0000*/ 	.byte	0x02, 0x09, 0x00, 0x00, 0x02, 0x02, 0x01, 0x00, 0x02, 0x05, 0x05, 0x00, 0x03, 0x07, 0x01, 0x01
        /*0010*/ 	.byte	0x02, 0x03, 0x00, 0x00, 0x02, 0x06, 0x01, 0x00, 0x04, 0x0b, 0x08, 0x00, 0x09, 0x00, 0x00, 0x00
        /*0020*/ 	.byte	0x00, 0x00, 0x00, 0x00


//--------------------- .nv.info._Z14usesLinkKernelPiS_PbS_ii --------------------------
	.section	.nv.info._Z14usesLinkKernelPiS_PbS_ii,"",@"SHT_CUDA_INFO"
	.sectionflags	@""
	.align	4


	//----- nvinfo : EIATTR_CUDA_API_VERSION
	.align		4
        /*0000*/ 	.byte	0x04, 0x37
        /*0002*/ 	.short	(.L_7 - .L_6)
.L_6:
        /*0004*/ 	.word	0x00000082


	//----- nvinfo : EIATTR_KPARAM_INFO
	.align		4
.L_7:
        /*0008*/ 	.byte	0x04, 0x17
        /*000a*/ 	.short	(.L_9 - .L_8)
.L_8:
        /*000c*/ 	.word	0x00000000
        /*0010*/ 	.short	0x0005
        /*0012*/ 	.short	0x0024
        /*0014*/ 	.byte	0x00, 0xf0, 0x11, 0x00


	//----- nvinfo : EIATTR_KPARAM_INFO
	.align		4
.L_9:
        /*0018*/ 	.byte	0x04, 0x17
        /*001a*/ 	.short	(.L_11 - .L_10)
.L_10:
        /*001c*/ 	.word	0x00000000
        /*0020*/ 	.short	0x0004
        /*0022*/ 	.short	0x0020
        /*0024*/ 	.byte	0x00, 0xf0, 0x11, 0x00


	//----- nvinfo : EIATTR_KPARAM_INFO
	.align		4
.L_11:
        /*0028*/ 	.byte	0x04, 0x17
        /*002a*/ 	.short	(.L_13 - .L_12)
.L_12:
        /*002c*/ 	.word	0x00000000
        /*0030*/ 	.short	0x0003
        /*0032*/ 	.short	0x0018
        /*0034*/ 	.byte	0x00, 0xf5, 0x21, 0x00


	//----- nvinfo : EIATTR_KPARAM_INFO
	.align		4
.L_13:
        /*0038*/ 	.byte	0x04, 0x17
        /*003a*/ 	.short	(.L_15 - .L_14)
.L_14:
        /*003c*/ 	.word	0x00000000
        /*0040*/ 	.short	0x0002
        /*0042*/ 	.short	0x0010
        /*0044*/ 	.byte	0x00, 0xf5, 0x21, 0x00


	//----- nvinfo : EIATTR_KPARAM_INFO
	.align		4
.L_15:
        /*0048*/ 	.byte	0x04, 0x17
        /*004a*/ 	.short	(.L_17 - .L_16)
.L_16:
        /*004c*/ 	.word	0x00000000
        /*0050*/ 	.short	0x0001
        /*0052*/ 	.short	0x0008
        /*0054*/ 	.byte	0x00, 0xf5, 0x21, 0x00


	//----- nvinfo : EIATTR_KPARAM_INFO
	.align		4
.L_17:
        /*0058*/ 	.byte	0x04, 0x17
        /*005a*/ 	.short	(.L_19 - .L_18)
.L_18:
        /*005c*/ 	.word	0x00000000
        /*0060*/ 	.short	0x0000
        /*0062*/ 	.short	0x0000
        /*0064*/ 	.byte	0x00, 0xf5, 0x21, 0x00


	//----- nvinfo : EIATTR_SPARSE_MMA_MASK
	.align		4
.L_19:
        /*0068*/ 	.byte	0x03, 0x50
        /*006a*/ 	.short	0x0000


	//----- nvinfo : EIATTR_MAXREG_COUNT
	.align		4
        /*006c*/ 	.byte	0x03, 0x1b
        /*006e*/ 	.short	0x00ff


	//----- nvinfo : EIATTR_NUM_BARRIERS
	.align		4
        /*0070*/ 	.byte	0x02, 0x4c
        /*0072*/ 	.byte	0x01
	.zero		1


	//----- nvinfo : EIATTR_MERCURY_ISA_VERSION
	.align		4
        /*0074*/ 	.byte	0x03, 0x5f
        /*0076*/ 	.short	0x0101


	//----- nvinfo : EIATTR_VRC_CTA_INIT_COUNT
	.align		4
        /*0078*/ 	.byte	0x02, 0x4a
	.zero		1
	.zero		1


	//----- nvinfo : EIATTR_EXIT_INSTR_OFFSETS
	.align		4
        /*007c*/ 	.byte	0x04, 0x1c
        /*007e*/ 	.short	(.L_21 - .L_20)


	//   ....[0]....
.L_20:
        /*0080*/ 	.word	0x00000040


	//   ....[1]....
        /*0084*/ 	.word	0x00001b10


	//   ....[2]....
        /*0088*/ 	.word	0x00001fc0


	//   ....[3]....
        /*008c*/ 	.word	0x000021a0


	//----- nvinfo : EIATTR_CRS_STACK_SIZE
	.align		4
.L_21:
        /*0090*/ 	.byte	0x04, 0x1e
        /*0092*/ 	.short	(.L_23 - .L_22)
.L_22:
        /*0094*/ 	.word	0x00000000


	//----- nvinfo : EIATTR_CBANK_PARAM_SIZE
	.align		4
.L_23:
        /*0098*/ 	.byte	0x03, 0x19
        /*009a*/ 	.short	0x0028


	//----- nvinfo : EIATTR_PARAM_CBANK
	.align		4
        /*009c*/ 	.byte	0x04, 0x0a
        /*009e*/ 	.short	(.L_25 - .L_24)
	.align		4
.L_24:
        /*00a0*/ 	.word	index@(.nv.constant0._Z14usesLinkKernelPiS_PbS_ii)
        /*00a4*/ 	.short	0x0380
        /*00a6*/ 	.short	0x0028


	//----- nvinfo : EIATTR_SW_WAR
	.align		4
.L_25:
        /*00a8*/ 	.byte	0x04, 0x36
        /*00aa*/ 	.short	(.L_27 - .L_26)
.L_26:
        /*00ac*/ 	.word	0x00000008
.L_27:


//--------------------- .nv.callgraph             --------------------------
	.section	.nv.callgraph,"",@"SHT_CUDA_CALLGRAPH"
	.align	4
	.sectionentsize	8
	.align		4
        /*0000*/ 	.word	0x00000000
	.align		4
        /*0004*/ 	.word	0xffffffff
	.align		4
        /*0008*/ 	.word	0x00000000
	.align		4
        /*000c*/ 	.word	0xfffffffe
	.align		4
        /*0010*/ 	.word	0x00000000
	.align		4
        /*0014*/ 	.word	0xfffffffd
	.align		4
        /*0018*/ 	.word	0x00000000
	.align		4
        /*001c*/ 	.word	0xfffffffc


//--------------------- .text._Z14usesLinkKernelPiS_PbS_ii --------------------------
	.section	.text._Z14usesLinkKernelPiS_PbS_ii,"ax",@progbits
	.align	128
        .global         _Z14usesLinkKernelPiS_PbS_ii
        .type           _Z14usesLinkKernelPiS_PbS_ii,@function
        .size           _Z14usesLinkKernelPiS_PbS_ii,(.L_x_50 - _Z14usesLinkKernelPiS_PbS_ii)
        .other          _Z14usesLinkKernelPiS_PbS_ii,@"STO_CUDA_ENTRY STV_DEFAULT"
_Z14usesLinkKernelPiS_PbS_ii:
.text._Z14usesLinkKernelPiS_PbS_ii:
[----:B------:R-:W-:Y:S01]  /*0000*/  LDC R1, c[0x0][0x37c] ;  /* 0x0000df00ff017b82 */ /* 0x000fe20000000800 */
[----:B------:R-:W0:Y:S01]  /*0010*/  S2R R0, SR_CTAID.Y ;  /* 0x0000000000007919 */ /* 0x000e220000002600 */
[----:B------:R-:W0:Y:S02]  /*0020*/  S2R R3, SR_CTAID.X ;  /* 0x0000000000037919 */ /* 0x000e240000002500 */
[----:B0-----:R-:W-:-:S13]  /*0030*/  ISETP.NE.AND P0, PT, R0, R3, PT ;  /* 0x000000030000720c */ /* 0x001fda0003f05270 */
[----:B------:R-:W-:Y:S05]  /*0040*/  @!P0 EXIT ;  /* 0x000000000000894d */ /* 0x000fea0003800000 */
[----:B------:R-:W0:Y:S01]  /*0050*/  LDC.64 R8, c[0x0][0x3a0] ;  /* 0x0000e800ff087b82 */ /* 0x000e220000000a00 */
[----:B------:R-:W1:Y:S01]  /*0060*/  S2R R2, SR_CgaCtaId ;  /* 0x0000000000027919 */ /* 0x000e620000008800 */
[----:B------:R-:W-:Y:S01]  /*0070*/  MOV R19, 0x400 ;  /* 0x0000040000137802 */ /* 0x000fe20000000f00 */
[----:B------:R-:W2:Y:S01]  /*0080*/  LDCU.64 UR6, c[0x0][0x358] ;  /* 0x00006b00ff0677ac */ /* 0x000ea20008000a00 */
[----:B0-----:R-:W-:Y:S02]  /*0090*/  ISETP.GE.AND P0, PT, R9, 0x1, PT ;  /* 0x000000010900780c */ /* 0x001fe40003f06270 */
[----:B-1----:R-:W-:-:S05]  /*00a0*/  LEA R19, R2, R19, 0x18 ;  /* 0x0000001302137211 */ /* 0x002fca00078ec0ff */
[----:B------:R-:W-:-:S06]  /*00b0*/  IMAD R18, R8, 0x4, R19 ;  /* 0x0000000408127824 */ /* 0x000fcc00078e0213 */
[----:B--2---:R-:W-:Y:S05]  /*00c0*/  @!P0 BRA `(.L_x_0) ;  /* 0x0000000800c48947 */ /* 0x004fea0003800000 */
[----:B------:R-:W-:Y:S01]  /*00d0*/  VIADD R14, R9, 0xffffffff ;  /* 0xffffffff090e7836 */ /* 0x000fe20000000000 */
[----:B------:R-:W0:Y:S01]  /*00e0*/  S2R R2, SR_TID.X ;  /* 0x0000000000027919 */ /* 0x000e220000002100 */
[----:B------:R-:W-:-:S03]  /*00f0*/  UMOV UR4, URZ ;  /* 0x000000ff00047c82 */ /* 0x000fc60008000000 */
[C---:B------:R-:W-:Y:S02]  /*0100*/  ISETP.GE.U32.AND P1, PT, R14.reuse, 0x1c00, PT ;  /* 0x00001c000e00780c */ /* 0x040fe40003f26070 */
[----:B------:R-:W-:-:S04]  /*0110*/  LEA.HI R10, R14, 0x1, RZ, 0x16 ;  /* 0x000000010e0a7811 */ /* 0x000fc800078fb0ff */
[----:B------:R-:W-:-:S04]  /*0120*/  LOP3.LUT R23, R10, 0x7, RZ, 0xc0, !PT ;  /* 0x000000070a177812 */ /* 0x000fc800078ec0ff */
[----:B------:R-:W-:-:S03]  /*0130*/  ISETP.NE.AND P0, PT, R23, RZ, PT ;  /* 0x000000ff1700720c */ /* 0x000fc60003f05270 */
[----:B------:R-:W-:Y:S10]  /*0140*/  @!P1 BRA `(.L_x_1) ;  /* 0x00000004001c9947 */ /* 0x000ff40003800000 */
[----:B------:R-:W-:Y:S01]  /*0150*/  LOP3.LUT R24, R10, 0x7ffff8, RZ, 0xc0, !PT ;  /* 0x007ffff80a187812 */ /* 0x000fe200078ec0ff */
[----:B------:R-:W-:Y:S01]  /*0160*/  UMOV UR4, URZ ;  /* 0x000000ff00047c82 */ /* 0x000fe20008000000 */
[----:B------:R-:W-:-:S05]  /*0170*/  UMOV UR5, URZ ;  /* 0x000000ff00057c82 */ /* 0x000fca0008000000 */
.L_x_2:
[----:B------:R-:W1:Y:S01]  /*0180*/  LDC R8, c[0x0][0x3a0] ;  /* 0x0000e800ff087b82 */ /* 0x000e620000000800 */
[----:B0-----:R-:W-:-:S04]  /*0190*/  VIADD R11, R2, UR4 ;  /* 0x00000004020b7c36 */ /* 0x001fc80008000000 */
[----:B------:R-:W-:-:S03]  /*01a0*/  VIADD R12, R11, 0x400 ;  /* 0x000004000b0c7836 */ /* 0x000fc60000000000 */
[----:B------:R-:W0:Y:S08]  /*01b0*/  LDC R9, c[0x0][0x3a4] ;  /* 0x0000e900ff097b82 */ /* 0x000e300000000800 */
[----:B------:R-:W2:Y:S08]  /*01c0*/  LDC.64 R4, c[0x0][0x380] ;  /* 0x0000e000ff047b82 */ /* 0x000eb00000000a00 */
[----:B------:R-:W3:Y:S01]  /*01d0*/  LDC.64 R6, c[0x0][0x388] ;  /* 0x0000e200ff067b82 */ /* 0x000ee20000000a00 */
[----:B-1----:R-:W-:-:S02]  /*01e0*/  ISETP.GE.U32.AND P1, PT, R11, R8, PT ;  /* 0x000000080b00720c */ /* 0x002fc40003f26070 */
[C---:B------:R-:W-:Y:S02]  /*01f0*/  ISETP.GE.U32.AND P2, PT, R12.reuse, R8, PT ;  /* 0x000000080c00720c */ /* 0x040fe40003f46070 */
[CC--:B0-----:R-:W-:Y:S02]  /*0200*/  ISETP.GE.U32.AND P4, PT, R11.reuse, R9.reuse, PT ;  /* 0x000000090b00720c */ /* 0x0c1fe40003f86070 */
[----:B------:R-:W-:Y:S01]  /*0210*/  ISETP.GE.U32.AND P3, PT, R12, R9, PT ;  /* 0x000000090c00720c */ /* 0x000fe20003f66070 */
[----:B--2---:R-:W-:-:S06]  /*0220*/  IMAD.WIDE.U32 R4, R11, 0x4, R4 ;  /* 0x000000040b047825 */ /* 0x004fcc00078e0004 */
[----:B------:R-:W2:Y:S01]  /*0230*/  @!P1 LDG.E R16, desc[UR6][R4.64] ;  /* 0x0000000604109981 */ /* 0x000ea2000c1e1900 */
[----:B---3--:R-:W-:-:S03]  /*0240*/  IMAD.WIDE.U32 R6, R11, 0x4, R6 ;  /* 0x000000040b067825 */ /* 0x008fc600078e0006 */
[----:B------:R-:W3:Y:S04]  /*0250*/  @!P2 LDG.E R20, desc[UR6][R4.64+0x1000] ;  /* 0x001000060414a981 */ /* 0x000ee8000c1e1900 */
[----:B------:R-:W4:Y:S04]  /*0260*/  @!P4 LDG.E R15, desc[UR6][R6.64] ;  /* 0x00000006060fc981 */ /* 0x000f28000c1e1900 */
[----:B------:R-:W5:Y:S01]  /*0270*/  @!P3 LDG.E R17, desc[UR6][R6.64+0x1000] ;  /* 0x001000060611b981 */ /* 0x000f62000c1e1900 */
[C---:B------:R-:W-:Y:S02]  /*0280*/  VIADD R21, R11.reuse, 0x800 ;  /* 0x000008000b157836 */ /* 0x040fe40000000000 */
[----:B------:R-:W-:-:S02]  /*0290*/  IMAD R13, R11, 0x4, R19 ;  /* 0x000000040b0d7824 */ /* 0x000fc400078e0213 */
[C---:B------:R-:W-:Y:S02]  /*02a0*/  IMAD R12, R11.reuse, 0x4, R18 ;  /* 0x000000040b0c7824 */ /* 0x040fe400078e0212 */
[----:B------:R-:W-:Y:S01]  /*02b0*/  VIADD R22, R11, 0xc00 ;  /* 0x00000c000b167836 */ /* 0x000fe20000000000 */
[CC--:B------:R-:W-:Y:S02]  /*02c0*/  ISETP.GE.U32.AND P5, PT, R21.reuse, R8.reuse, PT ;  /* 0x000000081500720c */ /* 0x0c0fe40003fa6070 */
[----:B------:R-:W-:Y:S01]  /*02d0*/  ISETP.GE.U32.AND P6, PT, R21, R9, PT ;  /* 0x000000091500720c */ /* 0x000fe20003fc6070 */
[----:B------:R-:W-:Y:S01]  /*02e0*/  VIADD R21, R11, 0x1000 ;  /* 0x000010000b157836 */ /* 0x000fe20000000000 */
[----:B--2---:R0:W-:Y:S01]  /*02f0*/  @!P1 STS [R13], R16 ;  /* 0x000000100d009388 */ /* 0x0041e20000000800 */
[----:B------:R-:W-:-:S03]  /*0300*/  ISETP.GE.U32.AND P1, PT, R22, R8, PT ;  /* 0x000000081600720c */ /* 0x000fc60003f26070 */
[----:B----4-:R1:W-:Y:S01]  /*0310*/  @!P4 STS [R12], R15 ;  /* 0x0000000f0c00c388 */ /* 0x0103e20000000800 */
[----:B------:R-:W-:-:S03]  /*0320*/  ISETP.GE.U32.AND P4, PT, R22, R9, PT ;  /* 0x000000091600720c */ /* 0x000fc60003f86070 */
[----:B---3--:R-:W-:Y:S01]  /*0330*/  @!P2 STS [R13+0x1000], R20 ;  /* 0x001000140d00a388 */ /* 0x008fe20000000800 */
[----:B------:R-:W-:-:S03]  /*0340*/  ISETP.GE.U32.AND P2, PT, R21, R8, PT ;  /* 0x000000081500720c */ /* 0x000fc60003f46070 */
[----:B-----5:R2:W-:Y:S01]  /*0350*/  @!P3 STS [R12+0x1000], R17 ;  /* 0x001000110c00b388 */ /* 0x0205e20000000800 */
[----:B------:R-:W-:-:S03]  /*0360*/  ISETP.GE.U32.AND P3, PT, R21, R9, PT ;  /* 0x000000091500720c */ /* 0x000fc60003f66070 */
[----:B------:R-:W3:Y:S04]  /*0370*/  @!P5 LDG.E R22, desc[UR6][R4.64+0x2000] ;  /* 0x002000060416d981 */ /* 0x000ee8000c1e1900 */
[----:B------:R-:W4:Y:S04]  /*0380*/  @!P6 LDG.E R21, desc[UR6][R6.64+0x2000] ;  /* 0x002000060615e981 */ /* 0x000f28000c1e1900 */
[----:B0-----:R-:W5:Y:S04]  /*0390*/  @!P1 LDG.E R16, desc[UR6][R4.64+0x3000] ;  /* 0x0030000604109981 */ /* 0x001f68000c1e1900 */
[----:B-1----:R-:W5:Y:S04]  /*03a0*/  @!P4 LDG.E R15, desc[UR6][R6.64+0x3000] ;  /* 0x00300006060fc981 */ /* 0x002f68000c1e1900 */
[----:B------:R-:W5:Y:S04]  /*03b0*/  @!P2 LDG.E R26, desc[UR6][R4.64+0x4000] ;  /* 0x00400006041aa981 */ /* 0x000f68000c1e1900 */
[----:B------:R-:W5:Y:S01]  /*03c0*/  @!P3 LDG.E R25, desc[UR6][R6.64+0x4000] ;  /* 0x004000060619b981 */ /* 0x000f62000c1e1900 */
[C---:B------:R-:W-:Y:S01]  /*03d0*/  IADD3 R27, PT, PT, R11.reuse, 0x1400, RZ ;  /* 0x000014000b1b7810 */ /* 0x040fe20007ffe0ff */
[----:B--2---:R-:W-:-:S02]  /*03e0*/  VIADD R17, R11, 0x1800 ;  /* 0x000018000b117836 */ /* 0x004fc40000000000 */
[----:B------:R-:W-:Y:S01]  /*03f0*/  VIADD R11, R11, 0x1c00 ;  /* 0x00001c000b0b7836 */ /* 0x000fe20000000000 */
[----:B---3--:R-:W-:Y:S01]  /*0400*/  @!P5 STS [R13+0x2000], R22 ;  /* 0x002000160d00d388 */ /* 0x008fe20000000800 */
[----:B------:R-:W-:-:S03]  /*0410*/  ISETP.GE.U32.AND P5, PT, R27, R8, PT ;  /* 0x000000081b00720c */ /* 0x000fc60003fa6070 */
[----:B----4-:R-:W-:Y:S01]  /*0420*/  @!P6 STS [R12+0x2000], R21 ;  /* 0x002000150c00e388 */ /* 0x010fe20000000800 */
[----:B------:R-:W-:-:S03]  /*0430*/  ISETP.GE.U32.AND P6, PT, R27, R9, PT ;  /* 0x000000091b00720c */ /* 0x000fc60003fc6070 */
[----:B-----5:R0:W-:Y:S01]  /*0440*/  @!P1 STS [R13+0x3000], R16 ;  /* 0x003000100d009388 */ /* 0x0201e20000000800 */
[----:B------:R-:W-:-:S03]  /*0450*/  ISETP.GE.U32.AND P1, PT, R17, R9, PT ;  /* 0x000000091100720c */ /* 0x000fc60003f26070 */
[----:B------:R1:W-:Y:S01]  /*0460*/  @!P4 STS [R12+0x3000], R15 ;  /* 0x0030000f0c00c388 */ /* 0x0003e20000000800 */
[----:B------:R-:W-:-:S03]  /*0470*/  ISETP.GE.U32.AND P4, PT, R17, R8, PT ;  /* 0x000000081100720c */ /* 0x000fc60003f86070 */
[----:B------:R2:W-:Y:S01]  /*0480*/  @!P2 STS [R13+0x4000], R26 ;  /* 0x0040001a0d00a388 */ /* 0x0005e20000000800 */
[----:B------:R-:W-:-:S03]  /*0490*/  ISETP.GE.U32.AND P2, PT, R11, R8, PT ;  /* 0x000000080b00720c */ /* 0x000fc60003f46070 */
[----:B------:R2:W-:Y:S01]  /*04a0*/  @!P3 STS [R12+0x4000], R25 ;  /* 0x004000190c00b388 */ /* 0x0005e20000000800 */
[----:B------:R-:W-:-:S03]  /*04b0*/  ISETP.GE.U32.AND P3, PT, R11, R9, PT ;  /* 0x000000090b00720c */ /* 0x000fc60003f66070 */
[----:B------:R-:W3:Y:S04]  /*04c0*/  @!P5 LDG.E R20, desc[UR6][R4.64+0x5000] ;  /* 0x005000060414d981 */ /* 0x000ee8000c1e1900 */
[----:B------:R-:W4:Y:S04]  /*04d0*/  @!P6 LDG.E R11, desc[UR6][R6.64+0x5000] ;  /* 0x00500006060be981 */ /* 0x000f28000c1e1900 */
[----:B0-----:R-:W5:Y:S04]  /*04e0*/  @!P4 LDG.E R16, desc[UR6][R4.64+0x6000] ;  /* 0x006000060410c981 */ /* 0x001f68000c1e1900 */
[----:B-1----:R-:W2:Y:S04]  /*04f0*/  @!P1 LDG.E R15, desc[UR6][R6.64+0x6000] ;  /* 0x00600006060f9981 */ /* 0x002ea8000c1e1900 */
[----:B------:R-:W2:Y:S04]  /*0500*/  @!P2 LDG.E R22, desc[UR6][R4.64+0x7000] ;  /* 0x007000060416a981 */ /* 0x000ea8000c1e1900 */
[----:B------:R-:W2:Y:S01]  /*0510*/  @!P3 LDG.E R17, desc[UR6][R6.64+0x7000] ;  /* 0x007000060611b981 */ /* 0x000ea2000c1e1900 */
[----:B------:R-:W-:-:S02]  /*0520*/  UIADD3 UR5, UPT, UPT, UR5, 0x8, URZ ;  /* 0x0000000805057890 */ /* 0x000fc4000fffe0ff */
[----:B------:R-:W-:Y:S01]  /*0530*/  UIADD3 UR4, UPT, UPT, UR4, 0x2000, URZ ;  /* 0x0000200004047890 */ /* 0x000fe2000fffe0ff */
[----:B---3--:R1:W-:Y:S04]  /*0540*/  @!P5 STS [R13+0x5000], R20 ;  /* 0x005000140d00d388 */ /* 0x0083e80000000800 */
[----:B----4-:R1:W-:Y:S04]  /*0550*/  @!P6 STS [R12+0x5000], R11 ;  /* 0x0050000b0c00e388 */ /* 0x0103e80000000800 */
[----:B-----5:R1:W-:Y:S04]  /*0560*/  @!P4 STS [R13+0x6000], R16 ;  /* 0x006000100d00c388 */ /* 0x0203e80000000800 */
[----:B--2---:R1:W-:Y:S04]  /*0570*/  @!P1 STS [R12+0x6000], R15 ;  /* 0x0060000f0c009388 */ /* 0x0043e80000000800 */
[----:B------:R1:W-:Y:S04]  /*0580*/  @!P2 STS [R13+0x7000], R22 ;  /* 0x007000160d00a388 */ /* 0x0003e80000000800 */
[----:B------:R1:W-:Y:S01]  /*0590*/  @!P3 STS [R12+0x7000], R17 ;  /* 0x007000110c00b388 */ /* 0x0003e20000000800 */
[----:B------:R-:W-:-:S13]  /*05a0*/  ISETP.NE.AND P1, PT, R24, UR5, PT ;  /* 0x0000000518007c0c */ /* 0x000fda000bf25270 */
[----:B-1----:R-:W-:Y:S05]  /*05b0*/  @P1 BRA `(.L_x_2) ;  /* 0xfffffff800f01947 */ /* 0x002fea000383ffff */
.L_x_1:
[----:B------:R-:W-:Y:S05]  /*05c0*/  @!P0 BRA `(.L_x_0) ;  /* 0x0000000400848947 */ /* 0x000fea0003800000 */
[----:B------:R-:W-:Y:S02]  /*05d0*/  ISETP.GE.U32.AND P1, PT, R23, 0x4, PT ;  /* 0x000000041700780c */ /* 0x000fe40003f26070 */
[----:B------:R-:W-:-:S11]  /*05e0*/  LOP3.LUT P0, R10, R10, 0x3, RZ, 0xc0, !PT ;  /* 0x000000030a0a7812 */ /* 0x000fd6000780c0ff */
[----:B------:R-:W-:Y:S05]  /*05f0*/  @!P1 BRA `(.L_x_3) ;  /* 0x0000000000b49947 */ /* 0x000fea0003800000 */
[----:B0-----:R-:W-:Y:S01]  /*0600*/  VIADD R17, R2, UR4 ;  /* 0x0000000402117c36 */ /* 0x001fe20008000000 */
[----:B------:R-:W0:Y:S04]  /*0610*/  LDCU.64 UR8, c[0x0][0x380] ;  /* 0x00007000ff0877ac */ /* 0x000e280008000a00 */
[C---:B------:R-:W-:Y:S01]  /*0620*/  ISETP.GE.U32.AND P3, PT, R17.reuse, R8, PT ;  /* 0x000000081100720c */ /* 0x040fe20003f66070 */
[----:B------:R-:W1:Y:S01]  /*0630*/  LDCU.64 UR10, c[0x0][0x388] ;  /* 0x00007100ff0a77ac */ /* 0x000e620008000a00 */
[----:B------:R-:W-:-:S11]  /*0640*/  ISETP.GE.U32.AND P4, PT, R17, R9, PT ;  /* 0x000000091100720c */ /* 0x000fd60003f86070 */
[----:B------:R-:W2:Y:S08]  /*0650*/  @!P3 LDC.64 R4, c[0x0][0x380] ;  /* 0x0000e000ff04bb82 */ /* 0x000eb00000000a00 */
[----:B------:R-:W3:Y:S01]  /*0660*/  @!P4 LDC.64 R6, c[0x0][0x388] ;  /* 0x0000e200ff06cb82 */ /* 0x000ee20000000a00 */
[----:B--2---:R-:W-:-:S05]  /*0670*/  @!P3 IMAD.WIDE.U32 R4, R17, 0x4, R4 ;  /* 0x000000041104b825 */ /* 0x004fca00078e0004 */
[----:B------:R2:W4:Y:S01]  /*0680*/  @!P3 LDG.E R13, desc[UR6][R4.64] ;  /* 0x00000006040db981 */ /* 0x000522000c1e1900 */
[----:B---3--:R-:W-:-:S05]  /*0690*/  @!P4 IMAD.WIDE.U32 R6, R17, 0x4, R6 ;  /* 0x000000041106c825 */ /* 0x008fca00078e0006 */
[----:B------:R0:W3:Y:S01]  /*06a0*/  @!P4 LDG.E R16, desc[UR6][R6.64] ;  /* 0x000000060610c981 */ /* 0x0000e2000c1e1900 */
[----:B------:R-:W-:Y:S01]  /*06b0*/  IADD3 R15, P1, PT, R2, UR4, RZ ;  /* 0x00000004020f7c10 */ /* 0x000fe2000ff3e0ff */
[C---:B------:R-:W-:Y:S02]  /*06c0*/  VIADD R21, R17.reuse, 0x400 ;  /* 0x0000040011157836 */ /* 0x040fe40000000000 */
[----:B------:R-:W-:Y:S02]  /*06d0*/  IMAD R12, R17, 0x4, R19 ;  /* 0x00000004110c7824 */ /* 0x000fe400078e0213 */
[----:B------:R-:W-:Y:S02]  /*06e0*/  IMAD.X R20, RZ, RZ, RZ, P1 ;  /* 0x000000ffff147224 */ /* 0x000fe400008e06ff */
[----:B--2---:R-:W-:Y:S01]  /*06f0*/  IMAD.SHL.U32 R4, R15, 0x4, RZ ;  /* 0x000000040f047824 */ /* 0x004fe200078e00ff */
[C---:B------:R-:W-:Y:S01]  /*0700*/  IADD3 R5, PT, PT, R17.reuse, 0x800, RZ ;  /* 0x0000080011057810 */ /* 0x040fe20007ffe0ff */
[----:B------:R-:W-:Y:S01]  /*0710*/  IMAD R11, R17, 0x4, R18 ;  /* 0x00000004110b7824 */ /* 0x000fe200078e0212 */
[----:B------:R-:W-:Y:S01]  /*0720*/  SHF.L.U64.HI R20, R15, 0x2, R20 ;  /* 0x000000020f147819 */ /* 0x000fe20000010214 */
[----:B------:R-:W-:Y:S01]  /*0730*/  VIADD R17, R17, 0xc00 ;  /* 0x00000c0011117836 */ /* 0x000fe20000000000 */
[----:B0-----:R-:W-:-:S02]  /*0740*/  IADD3 R6, P5, PT, R4, UR8, RZ ;  /* 0x0000000804067c10 */ /* 0x001fc4000ffbe0ff */
[CC--:B------:R-:W-:Y:S02]  /*0750*/  ISETP.GE.U32.AND P1, PT, R21.reuse, R8.reuse, PT ;  /* 0x000000081500720c */ /* 0x0c0fe40003f26070 */
[----:B-1----:R-:W-:Y:S02]  /*0760*/  IADD3 R4, P6, PT, R4, UR10, RZ ;  /* 0x0000000a04047c10 */ /* 0x002fe4000ffde0ff */
[----:B------:R-:W-:Y:S02]  /*0770*/  ISETP.GE.U32.AND P2, PT, R21, R9, PT ;  /* 0x000000091500720c */ /* 0x000fe40003f46070 */
[----:B------:R-:W-:Y:S02]  /*0780*/  IADD3.X R7, PT, PT, R20, UR9, RZ, P5, !PT ;  /* 0x0000000914077c10 */ /* 0x000fe4000affe4ff */
[-C--:B------:R-:W-:Y:S01]  /*0790*/  ISETP.GE.U32.AND P5, PT, R17, R8.reuse, PT ;  /* 0x000000081100720c */ /* 0x080fe20003fa6070 */
[----:B----4-:R0:W-:Y:S01]  /*07a0*/  @!P3 STS [R12], R13 ;  /* 0x0000000d0c00b388 */ /* 0x0101e20000000800 */
[----:B------:R-:W-:-:S03]  /*07b0*/  ISETP.GE.U32.AND P3, PT, R5, R8, PT ;  /* 0x000000080500720c */ /* 0x000fc60003f66070 */
[----:B---3--:R1:W-:Y:S01]  /*07c0*/  @!P4 STS [R11], R16 ;  /* 0x000000100b00c388 */ /* 0x0083e20000000800 */
[-C--:B------:R-:W-:Y:S02]  /*07d0*/  ISETP.GE.U32.AND P4, PT, R5, R9.reuse, PT ;  /* 0x000000090500720c */ /* 0x080fe40003f86070 */
[----:B------:R-:W-:Y:S01]  /*07e0*/  IADD3.X R5, PT, PT, R20, UR11, RZ, P6, !PT ;  /* 0x0000000b14057c10 */ /* 0x000fe2000b7fe4ff */
[----:B0-----:R-:W2:Y:S01]  /*07f0*/  @!P1 LDG.E R13, desc[UR6][R6.64+0x1000] ;  /* 0x00100006060d9981 */ /* 0x001ea2000c1e1900 */
[----:B------:R-:W-:-:S05]  /*0800*/  ISETP.GE.U32.AND P6, PT, R17, R9, PT ;  /* 0x000000091100720c */ /* 0x000fca0003fc6070 */
[----:B------:R-:W3:Y:S04]  /*0810*/  @!P3 LDG.E R15, desc[UR6][R6.64+0x2000] ;  /* 0x00200006060fb981 */ /* 0x000ee8000c1e1900 */
[----:B-1----:R-:W4:Y:S04]  /*0820*/  @!P2 LDG.E R16, desc[UR6][R4.64+0x1000] ;  /* 0x001000060410a981 */ /* 0x002f28000c1e1900 */
[----:B------:R-:W5:Y:S04]  /*0830*/  @!P4 LDG.E R20, desc[UR6][R4.64+0x2000] ;  /* 0x002000060414c981 */ /* 0x000f68000c1e1900 */
[----:B------:R-:W5:Y:S04]  /*0840*/  @!P5 LDG.E R17, desc[UR6][R6.64+0x3000] ;  /* 0x003000060611d981 */ /* 0x000f68000c1e1900 */
[----:B------:R-:W5:Y:S01]  /*0850*/  @!P6 LDG.E R22, desc[UR6][R4.64+0x3000] ;  /* 0x003000060416e981 */ /* 0x000f62000c1e1900 */
[----:B------:R-:W-:-:S03]  /*0860*/  UIADD3 UR4, UPT, UPT, UR4, 0x1000, URZ ;  /* 0x0000100004047890 */ /* 0x000fc6000fffe0ff */
[----:B--2---:R1:W-:Y:S04]  /*0870*/  @!P1 STS [R12+0x1000], R13 ;  /* 0x0010000d0c009388 */ /* 0x0043e80000000800 */
[----:B----4-:R1:W-:Y:S04]  /*0880*/  @!P2 STS [R11+0x1000], R16 ;  /* 0x001000100b00a388 */ /* 0x0103e80000000800 */
[----:B---3--:R1:W-:Y:S04]  /*0890*/  @!P3 STS [R12+0x2000], R15 ;  /* 0x0020000f0c00b388 */ /* 0x0083e80000000800 */
[----:B-----5:R1:W-:Y:S04]  /*08a0*/  @!P4 STS [R11+0x2000], R20 ;  /* 0x002000140b00c388 */ /* 0x0203e80000000800 */
[----:B------:R1:W-:Y:S04]  /*08b0*/  @!P5 STS [R12+0x3000], R17 ;  /* 0x003000110c00d388 */ /* 0x0003e80000000800 */
[----:B------:R1:W-:Y:S02]  /*08c0*/  @!P6 STS [R11+0x3000], R22 ;  /* 0x003000160b00e388 */ /* 0x0003e40000000800 */
.L_x_3:
[----:B------:R-:W-:Y:S05]  /*08d0*/  @!P0 BRA `(.L_x_0) ;  /* 0x0000000000c08947 */ /* 0x000fea0003800000 */
[----:B------:R-:W-:Y:S02]  /*08e0*/  ISETP.NE.AND P1, PT, R10, 0x1, PT ;  /* 0x000000010a00780c */ /* 0x000fe40003f25270 */
[----:B------:R-:W-:-:S11]  /*08f0*/  LOP3.LUT P0, RZ, R14, 0x400, RZ, 0xc0, !PT ;  /* 0x000004000eff7812 */ /* 0x000fd6000780c0ff */
[----:B------:R-:W-:Y:S05]  /*0900*/  @!P1 BRA `(.L_x_4) ;  /* 0x00000000007c9947 */ /* 0x000fea0003800000 */
[----:B0-----:R-:W-:-:S04]  /*0910*/  VIADD R10, R2, UR4 ;  /* 0x00000004020a7c36 */ /* 0x001fc80008000000 */
[C---:B------:R-:W-:Y:S01]  /*0920*/  VIADD R4, R10.reuse, 0x400 ;  /* 0x000004000a047836 */ /* 0x040fe20000000000 */
[CC--:B------:R-:W-:Y:S02]  /*0930*/  ISETP.GE.U32.AND P4, PT, R10.reuse, R8.reuse, PT ;  /* 0x000000080a00720c */ /* 0x0c0fe40003f86070 */
[-C--:B------:R-:W-:Y:S02]  /*0940*/  ISETP.GE.U32.AND P3, PT, R10, R9.reuse, PT ;  /* 0x000000090a00720c */ /* 0x080fe40003f66070 */
[C---:B------:R-:W-:Y:S02]  /*0950*/  ISETP.GE.U32.AND P2, PT, R4.reuse, R8, PT ;  /* 0x000000080400720c */ /* 0x040fe40003f46070 */
[----:B------:R-:W-:-:S07]  /*0960*/  ISETP.GE.U32.AND P1, PT, R4, R9, PT ;  /* 0x000000090400720c */ /* 0x000fce0003f26070 */
[----:B-1----:R-:W0:Y:S04]  /*0970*/  @!P4 LDC.64 R14, c[0x0][0x380] ;  /* 0x0000e000ff0ecb82 */ /* 0x002e280000000a00 */
[C---:B------:R-:W-:Y:S02]  /*0980*/  @!P2 IADD3 R11, P5, PT, R2.reuse, UR4, RZ ;  /* 0x00000004020bac10 */ /* 0x040fe4000ffbe0ff */
[----:B------:R-:W-:Y:S02]  /*0990*/  @!P1 IADD3 R17, P6, PT, R2, UR4, RZ ;  /* 0x0000000402119c10 */ /* 0x000fe4000ffde0ff */
[----:B------:R-:W1:Y:S01]  /*09a0*/  @!P2 LDC.64 R4, c[0x0][0x380] ;  /* 0x0000e000ff04ab82 */ /* 0x000e620000000a00 */
[----:B------:R-:W-:-:S07]  /*09b0*/  @!P2 IMAD.X R16, RZ, RZ, RZ, P5 ;  /* 0x000000ffff10a224 */ /* 0x000fce00028e06ff */
[----:B------:R-:W2:Y:S08]  /*09c0*/  @!P1 LDC.64 R6, c[0x0][0x388] ;  /* 0x0000e200ff069b82 */ /* 0x000eb00000000a00 */
[----:B------:R-:W3:Y:S01]  /*09d0*/  @!P3 LDC.64 R12, c[0x0][0x388] ;  /* 0x0000e200ff0cbb82 */ /* 0x000ee20000000a00 */
[----:B0-----:R-:W-:-:S06]  /*09e0*/  @!P4 IMAD.WIDE.U32 R14, R10, 0x4, R14 ;  /* 0x000000040a0ec825 */ /* 0x001fcc00078e000e */
[----:B------:R-:W4:Y:S01]  /*09f0*/  @!P4 LDG.E R14, desc[UR6][R14.64] ;  /* 0x000000060e0ec981 */ /* 0x000f22000c1e1900 */
[----:B-1----:R-:W-:-:S04]  /*0a00*/  @!P2 LEA R4, P5, R11, R4, 0x2 ;  /* 0x000000040b04a211 */ /* 0x002fc800078a10ff */
[----:B------:R-:W-:Y:S01]  /*0a10*/  @!P2 LEA.HI.X R5, R11, R5, R16, 0x2, P5 ;  /* 0x000000050b05a211 */ /* 0x000fe200028f1410 */
[----:B------:R-:W-:Y:S01]  /*0a20*/  @!P1 IMAD.X R16, RZ, RZ, RZ, P6 ;  /* 0x000000ffff109224 */ /* 0x000fe200030e06ff */
[----:B--2---:R-:W-:-:S03]  /*0a30*/  @!P1 LEA R6, P5, R17, R6, 0x2 ;  /* 0x0000000611069211 */ /* 0x004fc600078a10ff */
[----:B------:R-:W2:Y:S01]  /*0a40*/  @!P2 LDG.E R4, desc[UR6][R4.64+0x1000] ;  /* 0x001000060404a981 */ /* 0x000ea2000c1e1900 */
[----:B------:R-:W-:Y:S01]  /*0a50*/  @!P1 LEA.HI.X R7, R17, R7, R16, 0x2, P5 ;  /* 0x0000000711079211 */ /* 0x000fe200028f1410 */
[----:B---3--:R-:W-:-:S04]  /*0a60*/  @!P3 IMAD.WIDE.U32 R12, R10, 0x4, R12 ;  /* 0x000000040a0cb825 */ /* 0x008fc800078e000c */
[----:B------:R-:W3:Y:S04]  /*0a70*/  @!P1 LDG.E R6, desc[UR6][R6.64+0x1000] ;  /* 0x0010000606069981 */ /* 0x000ee8000c1e1900 */
[----:B------:R-:W5:Y:S01]  /*0a80*/  @!P3 LDG.E R12, desc[UR6][R12.64] ;  /* 0x000000060c0cb981 */ /* 0x000f62000c1e1900 */
[C---:B------:R-:W-:Y:S02]  /*0a90*/  IMAD R11, R10.reuse, 0x4, R19 ;  /* 0x000000040a0b7824 */ /* 0x040fe400078e0213 */
[----:B------:R-:W-:Y:S01]  /*0aa0*/  IMAD R17, R10, 0x4, R18 ;  /* 0x000000040a117824 */ /* 0x000fe200078e0212 */
[----:B------:R-:W-:Y:S02]  /*0ab0*/  UIADD3 UR4, UPT, UPT, UR4, 0x800, URZ ;  /* 0x0000080004047890 */ /* 0x000fe4000fffe0ff */
[----:B----4-:R4:W-:Y:S04]  /*0ac0*/  @!P4 STS [R11], R14 ;  /* 0x0000000e0b00c388 */ /* 0x0109e80000000800 */
[----:B-----5:R4:W-:Y:S04]  /*0ad0*/  @!P3 STS [R17], R12 ;  /* 0x0000000c1100b388 */ /* 0x0209e80000000800 */
[----:B--2---:R4:W-:Y:S04]  /*0ae0*/  @!P2 STS [R11+0x1000], R4 ;  /* 0x001000040b00a388 */ /* 0x0049e80000000800 */
[----:B---3--:R4:W-:Y:S02]  /*0af0*/  @!P1 STS [R17+0x1000], R6 ;  /* 0x0010000611009388 */ /* 0x0089e40000000800 */
.L_x_4:
[----:B------:R-:W-:Y:S05]  /*0b00*/  @P0 BRA `(.L_x_0) ;  /* 0x0000000000340947 */ /* 0x000fea0003800000 */
[----:B01----:R-:W-:-:S05]  /*0b10*/  VIADD R13, R2, UR4 ;  /* 0x00000004020d7c36 */ /* 0x003fca0008000000 */
[C---:B------:R-:W-:Y:S02]  /*0b20*/  ISETP.GE.U32.AND P0, PT, R13.reuse, R8, PT ;  /* 0x000000080d00720c */ /* 0x040fe40003f06070 */
[----:B------:R-:W-:-:S11]  /*0b30*/  ISETP.GE.U32.AND P1, PT, R13, R9, PT ;  /* 0x000000090d00720c */ /* 0x000fd60003f26070 */
[----:B----4-:R-:W0:Y:S08]  /*0b40*/  @!P0 LDC.64 R4, c[0x0][0x380] ;  /* 0x0000e000ff048b82 */ /* 0x010e300000000a00 */
[----:B------:R-:W1:Y:S01]  /*0b50*/  @!P1 LDC.64 R6, c[0x0][0x388] ;  /* 0x0000e200ff069b82 */ /* 0x000e620000000a00 */
[----:B0-----:R-:W-:-:S06]  /*0b60*/  @!P0 IMAD.WIDE.U32 R4, R13, 0x4, R4 ;  /* 0x000000040d048825 */ /* 0x001fcc00078e0004 */
[----:B------:R-:W2:Y:S01]  /*0b70*/  @!P0 LDG.E R4, desc[UR6][R4.64] ;  /* 0x0000000604048981 */ /* 0x000ea2000c1e1900 */
[----:B-1----:R-:W-:-:S06]  /*0b80*/  @!P1 IMAD.WIDE.U32 R6, R13, 0x4, R6 ;  /* 0x000000040d069825 */ /* 0x002fcc00078e0006 */
[----:B------:R-:W3:Y:S01]  /*0b90*/  @!P1 LDG.E R6, desc[UR6][R6.64] ;  /* 0x0000000606069981 */ /* 0x000ee2000c1e1900 */
[C---:B------:R-:W-:Y:S01]  /*0ba0*/  @!P0 LEA R11, R13.reuse, R19, 0x2 ;  /* 0x000000130d0b8211 */ /* 0x040fe200078e10ff */
[----:B------:R-:W-:-:S04]  /*0bb0*/  @!P1 IMAD R13, R13, 0x4, R18 ;  /* 0x000000040d0d9824 */ /* 0x000fc800078e0212 */
[----:B--2---:R2:W-:Y:S04]  /*0bc0*/  @!P0 STS [R11], R4 ;  /* 0x000000040b008388 */ /* 0x0045e80000000800 */
[----:B---3--:R2:W-:Y:S02]  /*0bd0*/  @!P1 STS [R13], R6 ;  /* 0x000000060d009388 */ /* 0x0085e40000000800 */
.L_x_0:
[----:B-1----:R-:W1:Y:S01]  /*0be0*/  S2R R15, SR_TID.X ;  /* 0x00000000000f7919 */ /* 0x002e620000002100 */
[----:B------:R-:W-:Y:S02]  /*0bf0*/  IMAD R18, R9, 0x4, R18 ;  /* 0x0000000409127824 */ /* 0x000fe400078e0212 */
[C---:B--2-4-:R-:W-:Y:S02]  /*0c00*/  IMAD R6, R8.reuse, 0x4, R19 ;  /* 0x0000000408067824 */ /* 0x054fe400078e0213 */
[C---:B------:R-:W-:Y:S02]  /*0c10*/  IMAD R5, R8.reuse, 0x4, R18 ;  /* 0x0000000408057824 */ /* 0x040fe400078e0212 */
[----:B0-----:R-:W-:Y:S02]  /*0c20*/  VIADD R2, R8, 0xffffffff ;  /* 0xffffffff08027836 */ /* 0x001fe40000000000 */
[----:B------:R-:W-:Y:S02]  /*0c30*/  IMAD R4, R0, R8, R3 ;  /* 0x0000000800047224 */ /* 0x000fe400078e0203 */
[----:B------:R-:W-:-:S02]  /*0c40*/  IMAD R7, R8, 0x4, R5 ;  /* 0x0000000408077824 */ /* 0x000fc400078e0205 */
[--C-:B------:R-:W-:Y:S02]  /*0c50*/  IMAD R8, R3, 0x4, R18.reuse ;  /* 0x0000000403087824 */ /* 0x100fe400078e0212 */
[----:B------:R-:W-:Y:S02]  /*0c60*/  VIADD R11, R6, 0x8 ;  /* 0x00000008060b7836 */ /* 0x000fe40000000000 */
[--C-:B------:R-:W-:Y:S02]  /*0c70*/  IMAD R13, R0, 0x4, R5.reuse ;  /* 0x00000004000d7824 */ /* 0x100fe400078e0205 */
[C---:B-1----:R-:W-:Y:S01]  /*0c80*/  IMAD R9, R15.reuse, 0x4, R18 ;  /* 0x000000040f097824 */ /* 0x042fe200078e0212 */
[C---:B------:R-:W-:Y:S01]  /*0c90*/  LEA R10, R15.reuse, R19, 0x2 ;  /* 0x000000130f0a7211 */ /* 0x040fe200078e10ff */
[----:B------:R-:W-:-:S07]  /*0ca0*/  IMAD R12, R15, 0x4, R5 ;  /* 0x000000040f0c7824 */ /* 0x000fce00078e0205 */
.L_x_35:
[----:B------:R-:W0:Y:S02]  /*0cb0*/  LDCU UR4, c[0x0][0x3a0] ;  /* 0x00007400ff0477ac */ /* 0x000e240008000800 */
[----:B0-----:R-:W-:Y:S01]  /*0cc0*/  ISETP.GE.U32.AND P0, PT, R15, UR4, PT ;  /* 0x000000040f007c0c */ /* 0x001fe2000bf06070 */
[----:B------:R-:W-:Y:S05]  /*0cd0*/  WARPSYNC.ALL ;  /* 0x0000000000007948 */ /* 0x000fea0003800000 */
[----:B------:R-:W-:Y:S01]  /*0ce0*/  BSSY.RECONVERGENT B0, `(.L_x_5) ;  /* 0x000000b000007945 */ /* 0x000fe20003800200 */
[----:B------:R-:W-:Y:S06]  /*0cf0*/  BAR.SYNC.DEFER_BLOCKING 0x0 ;  /* 0x0000000000007b1d */ /* 0x000fec0000010000 */
[----:B-1234-:R-:W-:Y:S05]  /*0d00*/  @P0 BRA `(.L_x_6) ;  /* 0x0000000000200947 */ /* 0x01efea0003800000 */
[----:B------:R-:W-:Y:S01]  /*0d10*/  ISETP.NE.AND P0, PT, R15, R0, PT ;  /* 0x000000000f00720c */ /* 0x000fe20003f05270 */
[----:B------:R-:W-:-:S12]  /*0d20*/  IMAD.MOV.U32 R16, RZ, RZ, 0x1 ;  /* 0x00000001ff107424 */ /* 0x000fd800078e00ff */
[----:B------:R-:W-:-:S05]  /*0d30*/  @P0 IMAD.MOV.U32 R14, RZ, RZ, -0x1 ;  /* 0xffffffffff0e0424 */ /* 0x000fca00078e00ff */
[----:B------:R0:W-:Y:S04]  /*0d40*/  @P0 STS [R12], R14 ;  /* 0x0000000e0c000388 */ /* 0x0001e80000000800 */
[----:B------:R0:W-:Y:S04]  /*0d50*/  @P0 STS [R9], R14 ;  /* 0x0000000e09000388 */ /* 0x0001e80000000800 */
[----:B------:R0:W-:Y:S04]  /*0d60*/  @!P0 STS.U8 [R7+0x4], R16 ;  /* 0x0000041007008388 */ /* 0x0001e80000000000 */
[----:B------:R0:W-:Y:S04]  /*0d70*/  @!P0 STS [R7], RZ ;  /* 0x000000ff07008388 */ /* 0x0001e80000000800 */
[----:B------:R0:W-:Y:S02]  /*0d80*/  @!P0 STS [R13], RZ ;  /* 0x000000ff0d008388 */ /* 0x0001e40000000800 */
.L_x_6:
[----:B------:R-:W-:Y:S05]  /*0d90*/  BSYNC.RECONVERGENT B0 ;  /* 0x0000000000007941 */ /* 0x000fea0003800200 */
.L_x_5:
[----:B------:R-:W-:Y:S01]  /*0da0*/  BAR.SYNC.DEFER_BLOCKING 0x0 ;  /* 0x0000000000007b1d */ /* 0x000fe20000010000 */
[----:B------:R-:W-:Y:S01]  /*0db0*/  ISETP.NE.AND P0, PT, R15, RZ, PT ;  /* 0x000000ff0f00720c */ /* 0x000fe20003f05270 */
[----:B0-----:R-:W-:-:S04]  /*0dc0*/  IMAD.MOV.U32 R14, RZ, RZ, 0x1 ;  /* 0x00000001ff0e7424 */ /* 0x001fc800078e00ff */
[----:B------:R-:W0:Y:S01]  /*0dd0*/  LDCU UR4, c[0x0][0x3a0] ;  /* 0x00007400ff0477ac */ /* 0x000e220008000800 */
[----:B------:R-:W-:Y:S07]  /*0de0*/  BSSY.RECONVERGENT B1, `(.L_x_7) ;  /* 0x0000097000017945 */ /* 0x000fee0003800200 */
[----:B-1----:R1:W-:Y:S01]  /*0df0*/  @!P0 STS.U8 [R7+0x4], R14 ;  /* 0x0000040e07008388 */ /* 0x0023e20000000000 */
[----:B------:R-:W-:Y:S01]  /*0e00*/  BAR.SYNC.DEFER_BLOCKING 0x0 ;  /* 0x0000000000007b1d */ /* 0x000fe20000010000 */
[----:B0-----:R-:W-:-:S13]  /*0e10*/  ISETP.GE.U32.AND P0, PT, R15, UR4, PT ;  /* 0x000000040f007c0c */ /* 0x001fda000bf06070 */
[----:B-1234-:R-:W-:Y:S05]  /*0e20*/  @P0 BRA `(.L_x_8) ;  /* 0x0000000800480947 */ /* 0x01efea0003800000 */
[----:B------:R-:W-:Y:S04]  /*0e30*/  LDS R14, [R12] ;  /* 0x000000000c0e7984 */ /* 0x000fe80000000800 */
[----:B------:R-:W0:Y:S02]  /*0e40*/  LDS R17, [R7] ;  /* 0x0000000007117984 */ /* 0x000e240000000800 */
[----:B0-----:R-:W-:-:S13]  /*0e50*/  ISETP.NE.AND P0, PT, R14, R17, PT ;  /* 0x000000110e00720c */ /* 0x001fda0003f05270 */
[----:B------:R-:W-:Y:S05]  /*0e60*/  @P0 BRA `(.L_x_8) ;  /* 0x0000000800380947 */ /* 0x000fea0003800000 */
[----:B------:R-:W0:Y:S01]  /*0e70*/  LDCU UR4, c[0x0][0x3a4] ;  /* 0x00007480ff0477ac */ /* 0x000e220008000800 */
[----:B------:R-:W-:Y:S01]  /*0e80*/  ISETP.GE.U32.AND P0, PT, R15, R2, PT ;  /* 0x000000020f00720c */ /* 0x000fe20003f06070 */
[----:B------:R-:W-:Y:S01]  /*0e90*/  LDS R17, [R10] ;  /* 0x000000000a117984 */ /* 0x000fe20000000800 */
[----:B0-----:R-:W-:-:S11]  /*0ea0*/  IMAD.U32 R16, RZ, RZ, UR4 ;  /* 0x00000004ff107e24 */ /* 0x001fd6000f8e00ff */
[----:B------:R-:W0:Y:S02]  /*0eb0*/  @!P0 LDS R16, [R10+0x4] ;  /* 0x000004000a108984 */ /* 0x000e240000000800 */
[----:B0-----:R-:W-:-:S13]  /*0ec0*/  ISETP.GE.AND P0, PT, R17, R16, PT ;  /* 0x000000101100720c */ /* 0x001fda0003f06270 */
[----:B------:R-:W-:Y:S05]  /*0ed0*/  @P0 BRA `(.L_x_8) ;  /* 0x00000008001c0947 */ /* 0x000fea0003800000 */
[----:B------:R-:W-:Y:S01]  /*0ee0*/  IMAD.IADD R14, R16, 0x1, -R17 ;  /* 0x00000001100e7824 */ /* 0x000fe200078e0a11 */
[----:B------:R-:W-:Y:S04]  /*0ef0*/  BSSY.RECONVERGENT B0, `(.L_x_9) ;  /* 0x000003c000007945 */ /* 0x000fe80003800200 */
[----:B------:R-:W-:Y:S02]  /*0f00*/  LOP3.LUT P0, R25, R14, 0x3, RZ, 0xc0, !PT ;  /* 0x000000030e197812 */ /* 0x000fe4000780c0ff */
[----:B------:R-:W-:-:S11]  /*0f10*/  MOV R14, R17 ;  /* 0x00000011000e7202 */ /* 0x000fd60000000f00 */
[----:B------:R-:W-:Y:S05]  /*0f20*/  @!P0 BRA `(.L_x_10) ;  /* 0x0000000000e08947 */ /* 0x000fea0003800000 */
[----:B------:R-:W-:Y:S01]  /*0f30*/  IMAD R20, R17, 0x4, R6 ;  /* 0x0000000411147824 */ /* 0x000fe200078e0206 */
[----:B------:R-:W-:Y:S01]  /*0f40*/  BSSY.RECONVERGENT B2, `(.L_x_11) ;  /* 0x0000010000027945 */ /* 0x000fe20003800200 */
[----:B------:R-:W-:-:S03]  /*0f50*/  ISETP.NE.AND P1, PT, R25, 0x1, PT ;  /* 0x000000011900780c */ /* 0x000fc60003f25270 */
[----:B------:R-:W0:Y:S02]  /*0f60*/  LDS R14, [R20] ;  /* 0x00000000140e7984 */ /* 0x000e240000000800 */
[----:B0-----:R-:W-:-:S13]  /*0f70*/  ISETP.NE.AND P0, PT, R14, -0x1, PT ;  /* 0xffffffff0e00780c */ /* 0x001fda0003f05270 */
[----:B------:R-:W-:Y:S05]  /*0f80*/  @!P0 BRA `(.L_x_12) ;  /* 0x00000000002c8947 */ /* 0x000fea0003800000 */
[----:B------:R-:W-:-:S05]  /*0f90*/  IMAD R21, R14, 0x4, R5 ;  /* 0x000000040e157824 */ /* 0x000fca00078e0205 */
[----:B------:R-:W0:Y:S02]  /*0fa0*/  LDS R22, [R21] ;  /* 0x0000000015167984 */ /* 0x000e240000000800 */
[----:B0-----:R-:W-:-:S13]  /*0fb0*/  ISETP.NE.AND P0, PT, R22, -0x1, PT ;  /* 0xffffffff1600780c */ /* 0x001fda0003f05270 */
[----:B------:R-:W-:Y:S05]  /*0fc0*/  @P0 BRA `(.L_x_12) ;  /* 0x00000000001c0947 */ /* 0x000fea0003800000 */
[----:B------:R-:W-:Y:S02]  /*0fd0*/  IMAD R22, R14, 0x4, R18 ;  /* 0x000000040e167824 */ /* 0x000fe400078e0212 */
[----:B------:R-:W-:-:S05]  /*0fe0*/  IMAD.MOV.U32 R14, RZ, RZ, -0x1 ;  /* 0xffffffffff0e7424 */ /* 0x000fca00078e00ff */
[----:B------:R-:W-:Y:S04]  /*0ff0*/  ATOMS.CAS RZ, [R22], R14, R15 ;  /* 0x0000000e16ff738d */ /* 0x000fe8000000000f */
[----:B------:R-:W0:Y:S02]  /*1000*/  LDS R23, [R7] ;  /* 0x0000000007177984 */ /* 0x000e240000000800 */
[----:B0-----:R-:W-:-:S05]  /*1010*/  VIADD R24, R23, 0x1 ;  /* 0x0000000117187836 */ /* 0x001fca0000000000 */
[----:B------:R0:W-:Y:S04]  /*1020*/  STS [R21], R24 ;  /* 0x0000001815007388 */ /* 0x0001e80000000800 */
[----:B------:R0:W-:Y:S02]  /*1030*/  STS.U8 [R7+0x4], RZ ;  /* 0x000004ff07007388 */ /* 0x0001e40000000000 */
.L_x_12:
[----:B------:R-:W-:Y:S05]  /*1040*/  BSYNC.RECONVERGENT B2 ;  /* 0x0000000000027941 */ /* 0x000fea0003800200 */
.L_x_11:
[----:B------:R-:W-:Y:S01]  /*1050*/  VIADD R14, R17, 0x1 ;  /* 0x00000001110e7836 */ /* 0x000fe20000000000 */
[----:B------:R-:W-:Y:S06]  /*1060*/  @!P1 BRA `(.L_x_10) ;  /* 0x0000000000909947 */ /* 0x000fec0003800000 */
[----:B------:R-:W1:Y:S01]  /*1070*/  LDS R14, [R20+0x4] ;  /* 0x00000400140e7984 */ /* 0x000e620000000800 */
[----:B------:R-:W-:Y:S01]  /*1080*/  BSSY.RECONVERGENT B2, `(.L_x_13) ;  /* 0x000000f000027945 */ /* 0x000fe20003800200 */
[----:B------:R-:W-:Y:S02]  /*1090*/  ISETP.NE.AND P1, PT, R25, 0x2, PT ;  /* 0x000000021900780c */ /* 0x000fe40003f25270 */
[----:B-1----:R-:W-:-:S13]  /*10a0*/  ISETP.NE.AND P0, PT, R14, -0x1, PT ;  /* 0xffffffff0e00780c */ /* 0x002fda0003f05270 */
[----:B------:R-:W-:Y:S05]  /*10b0*/  @!P0 BRA `(.L_x_14) ;  /* 0x00000000002c8947 */ /* 0x000fea0003800000 */
[----:B0-----:R-:W-:-:S05]  /*10c0*/  IMAD R21, R14, 0x4, R5 ;  /* 0x000000040e157824 */ /* 0x001fca00078e0205 */
[----:B------:R-:W0:Y:S02]  /*10d0*/  LDS R22, [R21] ;  /* 0x0000000015167984 */ /* 0x000e240000000800 */
[----:B0-----:R-:W-:-:S13]  /*10e0*/  ISETP.NE.AND P0, PT, R22, -0x1, PT ;  /* 0xffffffff1600780c */ /* 0x001fda0003f05270 */
[----:B------:R-:W-:Y:S05]  /*10f0*/  @P0 BRA `(.L_x_14) ;  /* 0x00000000001c0947 */ /* 0x000fea0003800000 */
[----:B------:R-:W-:Y:S01]  /*1100*/  IMAD R22, R14, 0x4, R18 ;  /* 0x000000040e167824 */ /* 0x000fe200078e0212 */
[----:B------:R-:W-:-:S05]  /*1110*/  MOV R14, 0xffffffff ;  /* 0xffffffff000e7802 */ /* 0x000fca0000000f00 */
[----:B------:R-:W-:Y:S04]  /*1120*/  ATOMS.CAS RZ, [R22], R14, R15 ;  /* 0x0000000e16ff738d */ /* 0x000fe8000000000f */
[----:B------:R-:W0:Y:S02]  /*1130*/  LDS R23, [R7] ;  /* 0x0000000007177984 */ /* 0x000e240000000800 */
[----:B0-----:R-:W-:-:S05]  /*1140*/  VIADD R24, R23, 0x1 ;  /* 0x0000000117187836 */ /* 0x001fca0000000000 */
[----:B------:R1:W-:Y:S04]  /*1150*/  STS [R21], R24 ;  /* 0x0000001815007388 */ /* 0x0003e80000000800 */
[----:B------:R1:W-:Y:S02]  /*1160*/  STS.U8 [R7+0x4], RZ ;  /* 0x000004ff07007388 */ /* 0x0003e40000000000 */
.L_x_14:
[----:B------:R-:W-:Y:S05]  /*1170*/  BSYNC.RECONVERGENT B2 ;  /* 0x0000000000027941 */ /* 0x000fea0003800200 */
.L_x_13:
[----:B------:R-:W-:Y:S01]  /*1180*/  VIADD R14, R17, 0x2 ;  /* 0x00000002110e7836 */ /* 0x000fe20000000000 */
[----:B------:R-:W-:Y:S06]  /*1190*/  @!P1 BRA `(.L_x_10) ;  /* 0x0000000000449947 */ /* 0x000fec0003800000 */
[----:B------:R-:W2:Y:S01]  /*11a0*/  LDS R20, [R20+0x8] ;  /* 0x0000080014147984 */ /* 0x000ea20000000800 */
[----:B------:R-:W-:Y:S01]  /*11b0*/  BSSY.RECONVERGENT B2, `(.L_x_15) ;  /* 0x000000e000027945 */ /* 0x000fe20003800200 */
[----:B--2---:R-:W-:-:S13]  /*11c0*/  ISETP.NE.AND P0, PT, R20, -0x1, PT ;  /* 0xffffffff1400780c */ /* 0x004fda0003f05270 */
[----:B------:R-:W-:Y:S05]  /*11d0*/  @!P0 BRA `(.L_x_16) ;  /* 0x00000000002c8947 */ /* 0x000fea0003800000 */
[----:B01----:R-:W-:-:S05]  /*11e0*/  IMAD R21, R20, 0x4, R5 ;  /* 0x0000000414157824 */ /* 0x003fca00078e0205 */
        /* <DEDUP_REMOVED lines=10> */
.L_x_16:
[----:B------:R-:W-:Y:S05]  /*1290*/  BSYNC.RECONVERGENT B2 ;  /* 0x0000000000027941 */ /* 0x000fea0003800200 */
.L_x_15:
[----:B------:R-:W-:-:S07]  /*12a0*/  VIADD R14, R17, 0x3 ;  /* 0x00000003110e7836 */ /* 0x000fce0000000000 */
.L_x_10:
[----:B------:R-:W-:Y:S05]  /*12b0*/  BSYNC.RECONVERGENT B0 ;  /* 0x0000000000007941 */ /* 0x000fea0003800200 */
.L_x_9:
[----:B------:R-:W-:-:S05]  /*12c0*/  IMAD.IADD R17, R17, 0x1, -R16 ;  /* 0x0000000111117824 */ /* 0x000fca00078e0a10 */
[----:B------:R-:W-:-:S13]  /*12d0*/  ISETP.GT.U32.AND P0, PT, R17, -0x4, PT ;  /* 0xfffffffc1100780c */ /* 0x000fda0003f04070 */
[----:B------:R-:W-:Y:S05]  /*12e0*/  @P0 BRA `(.L_x_8) ;  /* 0x0000000400180947 */ /* 0x000fea0003800000 */
[C---:B------:R-:W-:Y:S01]  /*12f0*/  IADD3 R16, PT, PT, R14.reuse, -R16, RZ ;  /* 0x800000100e107210 */ /* 0x040fe20007ffe0ff */
[----:B------:R-:W-:-:S07]  /*1300*/  IMAD R17, R14, 0x4, R11 ;  /* 0x000000040e117824 */ /* 0x000fce00078e020b */
.L_x_25:
[----:B---3--:R-:W3:Y:S01]  /*1310*/  LDS R20, [R17+-0x8] ;  /* 0xfffff80011147984 */ /* 0x008ee20000000800 */
[----:B------:R-:W-:Y:S01]  /*1320*/  BSSY.RECONVERGENT B0, `(.L_x_17) ;  /* 0x000000e000007945 */ /* 0x000fe20003800200 */
[----:B---3--:R-:W-:-:S13]  /*1330*/  ISETP.NE.AND P0, PT, R20, -0x1, PT ;  /* 0xffffffff1400780c */ /* 0x008fda0003f05270 */
[----:B0---4-:R-:W-:Y:S05]  /*1340*/  @!P0 BRA `(.L_x_18) ;  /* 0x00000000002c8947 */ /* 0x011fea0003800000 */
[----:B--2---:R-:W-:-:S05]  /*1350*/  IMAD R22, R20, 0x4, R5 ;  /* 0x0000000414167824 */ /* 0x004fca00078e0205 */
[----:B------:R-:W2:Y:S02]  /*1360*/  LDS R14, [R22] ;  /* 0x00000000160e7984 */ /* 0x000ea40000000800 */
[----:B--2---:R-:W-:-:S13]  /*1370*/  ISETP.NE.AND P0, PT, R14, -0x1, PT ;  /* 0xffffffff0e00780c */ /* 0x004fda0003f05270 */
[----:B------:R-:W-:Y:S05]  /*1380*/  @P0 BRA `(.L_x_18) ;  /* 0x00000000001c0947 */ /* 0x000fea0003800000 */
[----:B------:R-:W-:Y:S02]  /*1390*/  IMAD R20, R20, 0x4, R18 ;  /* 0x0000000414147824 */ /* 0x000fe400078e0212 */
[----:B------:R-:W-:-:S05]  /*13a0*/  IMAD.MOV.U32 R14, RZ, RZ, -0x1 ;  /* 0xffffffffff0e7424 */ /* 0x000fca00078e00ff */
[----:B------:R-:W-:Y:S04]  /*13b0*/  ATOMS.CAS RZ, [R20], R14, R15 ;  /* 0x0000000e14ff738d */ /* 0x000fe8000000000f */
[----:B01----:R-:W0:Y:S02]  /*13c0*/  LDS R21, [R7] ;  /* 0x0000000007157984 */ /* 0x003e240000000800 */
[----:B0-----:R-:W-:-:S05]  /*13d0*/  VIADD R21, R21, 0x1 ;  /* 0x0000000115157836 */ /* 0x001fca0000000000 */
[----:B------:R3:W-:Y:S04]  /*13e0*/  STS [R22], R21 ;  /* 0x0000001516007388 */ /* 0x0007e80000000800 */
[----:B------:R3:W-:Y:S02]  /*13f0*/  STS.U8 [R7+0x4], RZ ;  /* 0x000004ff07007388 */ /* 0x0007e40000000000 */
.L_x_18:
[----:B------:R-:W-:Y:S05]  /*1400*/  BSYNC.RECONVERGENT B0 ;  /* 0x0000000000007941 */ /* 0x000fea0003800200 */
.L_x_17:
[----:B------:R-:W4:Y:S01]  /*1410*/  LDS R20, [R17+-0x4] ;  /* 0xfffffc0011147984 */ /* 0x000f220000000800 */
[----:B------:R-:W-:Y:S01]  /*1420*/  BSSY.RECONVERGENT B0, `(.L_x_19) ;  /* 0x000000e000007945 */ /* 0x000fe20003800200 */
[----:B----4-:R-:W-:-:S13]  /*1430*/  ISETP.NE.AND P0, PT, R20, -0x1, PT ;  /* 0xffffffff1400780c */ /* 0x010fda0003f05270 */
[----:B------:R-:W-:Y:S05]  /*1440*/  @!P0 BRA `(.L_x_20) ;  /* 0x00000000002c8947 */ /* 0x000fea0003800000 */
[----:B--23--:R-:W-:-:S05]  /*1450*/  IMAD R22, R20, 0x4, R5 ;  /* 0x0000000414167824 */ /* 0x00cfca00078e0205 */
[----:B------:R-:W2:Y:S02]  /*1460*/  LDS R14, [R22] ;  /* 0x00000000160e7984 */ /* 0x000ea40000000800 */
[----:B--2---:R-:W-:-:S13]  /*1470*/  ISETP.NE.AND P0, PT, R14, -0x1, PT ;  /* 0xffffffff0e00780c */ /* 0x004fda0003f05270 */
[----:B------:R-:W-:Y:S05]  /*1480*/  @P0 BRA `(.L_x_20) ;  /* 0x00000000001c0947 */ /* 0x000fea0003800000 */
[----:B------:R-:W-:Y:S02]  /*1490*/  IMAD R20, R20, 0x4, R18 ;  /* 0x0000000414147824 */ /* 0x000fe400078e0212 */
[----:B------:R-:W-:-:S05]  /*14a0*/  IMAD.MOV.U32 R14, RZ, RZ, -0x1 ;  /* 0xffffffffff0e7424 */ /* 0x000fca00078e00ff */
[----:B------:R-:W-:Y:S04]  /*14b0*/  ATOMS.CAS RZ, [R20], R14, R15 ;  /* 0x0000000e14ff738d */ /* 0x000fe8000000000f */
[----:B01----:R-:W0:Y:S02]  /*14c0*/  LDS R21, [R7] ;  /* 0x0000000007157984 */ /* 0x003e240000000800 */
[----:B0-----:R-:W-:-:S05]  /*14d0*/  IADD3 R21, PT, PT, R21, 0x1, RZ ;  /* 0x0000000115157810 */ /* 0x001fca0007ffe0ff */
[----:B------:R4:W-:Y:S04]  /*14e0*/  STS [R22], R21 ;  /* 0x0000001516007388 */ /* 0x0009e80000000800 */
[----:B------:R4:W-:Y:S02]  /*14f0*/  STS.U8 [R7+0x4], RZ ;  /* 0x000004ff07007388 */ /* 0x0009e40000000000 */
.L_x_20:
[----:B------:R-:W-:Y:S05]  /*1500*/  BSYNC.RECONVERGENT B0 ;  /* 0x0000000000007941 */ /* 0x000fea0003800200 */
.L_x_19:
[----:B------:R-:W5:Y:S01]  /*1510*/  LDS R20, [R17] ;  /* 0x0000000011147984 */ /* 0x000f620000000800 */
[----:B------:R-:W-:Y:S01]  /*1520*/  BSSY.RECONVERGENT B0, `(.L_x_21) ;  /* 0x000000e000007945 */ /* 0x000fe20003800200 */
[----:B-----5:R-:W-:-:S13]  /*1530*/  ISETP.NE.AND P0, PT, R20, -0x1, PT ;  /* 0xffffffff1400780c */ /* 0x020fda0003f05270 */
[----:B------:R-:W-:Y:S05]  /*1540*/  @!P0 BRA `(.L_x_22) ;  /* 0x00000000002c8947 */ /* 0x000fea0003800000 */
[----:B--234-:R-:W-:-:S05]  /*1550*/  IMAD R22, R20, 0x4, R5 ;  /* 0x0000000414167824 */ /* 0x01cfca00078e0205 */
        /* <DEDUP_REMOVED lines=10> */
.L_x_22:
[----:B------:R-:W-:Y:S05]  /*1600*/  BSYNC.RECONVERGENT B0 ;  /* 0x0000000000007941 */ /* 0x000fea0003800200 */
.L_x_21:
[----:B------:R-:W5:Y:S01]  /*1610*/  LDS R20, [R17+0x4] ;  /* 0x0000040011147984 */ /* 0x000f620000000800 */
[----:B------:R-:W-:Y:S01]  /*1620*/  VIADD R16, R16, 0x4 ;  /* 0x0000000410107836 */ /* 0x000fe20000000000 */
[----:B------:R-:W-:Y:S04]  /*1630*/  BSSY.RECONVERGENT B0, `(.L_x_23) ;  /* 0x000000f000007945 */ /* 0x000fe80003800200 */
[----:B------:R-:W-:Y:S02]  /*1640*/  ISETP.NE.AND P1, PT, R16, RZ, PT ;  /* 0x000000ff1000720c */ /* 0x000fe40003f25270 */
[----:B-----5:R-:W-:-:S13]  /*1650*/  ISETP.NE.AND P0, PT, R20, -0x1, PT ;  /* 0xffffffff1400780c */ /* 0x020fda0003f05270 */
[----:B------:R-:W-:Y:S05]  /*1660*/  @!P0 BRA `(.L_x_24) ;  /* 0x00000000002c8947 */ /* 0x000fea0003800000 */
[----:B0-234-:R-:W-:-:S05]  /*1670*/  IMAD R22, R20, 0x4, R5 ;  /* 0x0000000414167824 */ /* 0x01dfca00078e0205 */
[----:B------:R-:W0:Y:S02]  /*1680*/  LDS R14, [R22] ;  /* 0x00000000160e7984 */ /* 0x000e240000000800 */
[----:B0-----:R-:W-:-:S13]  /*1690*/  ISETP.NE.AND P0, PT, R14, -0x1, PT ;  /* 0xffffffff0e00780c */ /* 0x001fda0003f05270 */
[----:B------:R-:W-:Y:S05]  /*16a0*/  @P0 BRA `(.L_x_24) ;  /* 0x00000000001c0947 */ /* 0x000fea0003800000 */
[----:B------:R-:W-:Y:S02]  /*16b0*/  IMAD R20, R20, 0x4, R18 ;  /* 0x0000000414147824 */ /* 0x000fe400078e0212 */
[----:B------:R-:W-:-:S05]  /*16c0*/  IMAD.MOV.U32 R14, RZ, RZ, -0x1 ;  /* 0xffffffffff0e7424 */ /* 0x000fca00078e00ff */
[----:B------:R-:W-:Y:S04]  /*16d0*/  ATOMS.CAS RZ, [R20], R14, R15 ;  /* 0x0000000e14ff738d */ /* 0x000fe8000000000f */
[----:B-1----:R-:W0:Y:S02]  /*16e0*/  LDS R21, [R7] ;  /* 0x0000000007157984 */ /* 0x002e240000000800 */
[----:B0-----:R-:W-:-:S05]  /*16f0*/  IADD3 R21, PT, PT, R21, 0x1, RZ ;  /* 0x0000000115157810 */ /* 0x001fca0007ffe0ff */
[----:B------:R0:W-:Y:S04]  /*1700*/  STS [R22], R21 ;  /* 0x0000001516007388 */ /* 0x0001e80000000800 */
[----:B------:R0:W-:Y:S02]  /*1710*/  STS.U8 [R7+0x4], RZ ;  /* 0x000004ff07007388 */ /* 0x0001e40000000000 */
.L_x_24:
[----:B------:R-:W-:Y:S05]  /*1720*/  BSYNC.RECONVERGENT B0 ;  /* 0x0000000000007941 */ /* 0x000fea0003800200 */
.L_x_23:
[----:B------:R-:W-:Y:S01]  /*1730*/  VIADD R17, R17, 0x10 ;  /* 0x0000001011117836 */ /* 0x000fe20000000000 */
[----:B------:R-:W-:Y:S06]  /*1740*/  @P1 BRA `(.L_x_25) ;  /* 0xfffffff800f01947 */ /* 0x000fec000383ffff */
.L_x_8:
[----:B------:R-:W-:Y:S05]  /*1750*/  BSYNC.RECONVERGENT B1 ;  /* 0x0000000000017941 */ /* 0x000fea0003800200 */
.L_x_7:
[----:B------:R-:W-:Y:S01]  /*1760*/  BAR.SYNC.DEFER_BLOCKING 0x0 ;  /* 0x0000000000007b1d */ /* 0x000fe20000010000 */
[----:B------:R-:W-:-:S05]  /*1770*/  ISETP.NE.AND P1, PT, R15, RZ, PT ;  /* 0x000000ff0f00720c */ /* 0x000fca0003f25270 */
[----:B------:R-:W-:Y:S08]  /*1780*/  BSSY.RECONVERGENT B0, `(.L_x_26) ;  /* 0x0000009000007945 */ /* 0x000ff00003800200 */
[----:B------:R-:W-:Y:S05]  /*1790*/  @P1 BRA `(.L_x_27) ;  /* 0x00000000001c1947 */ /* 0x000fea0003800000 */
[----:B------:R-:W5:Y:S04]  /*17a0*/  LDS R16, [R8] ;  /* 0x0000000008107984 */ /* 0x000f680000000800 */
[----:B------:R-:W0:Y:S01]  /*17b0*/  LDS R14, [R7] ;  /* 0x00000000070e7984 */ /* 0x000e220000000800 */
[----:B-----5:R-:W-:Y:S01]  /*17c0*/  ISETP.NE.AND P0, PT, R16, -0x1, PT ;  /* 0xffffffff1000780c */ /* 0x020fe20003f05270 */
[----:B------:R-:W-:Y:S02]  /*17d0*/  IMAD.MOV.U32 R16, RZ, RZ, 0x1 ;  /* 0x00000001ff107424 */ /* 0x000fe400078e00ff */
[----:B0-----:R-:W-:-:S05]  /*17e0*/  VIADD R14, R14, 0x1 ;  /* 0x000000010e0e7836 */ /* 0x001fca0000000000 */
[----:B------:R0:W-:Y:S05]  /*17f0*/  STS [R7], R14 ;  /* 0x0000000e07007388 */ /* 0x0001ea0000000800 */
[----:B------:R0:W-:Y:S02]  /*1800*/  @P0 STS.U8 [R7+0x4], R16 ;  /* 0x0000041007000388 */ /* 0x0001e40000000000 */
.L_x_27:
[----:B------:R-:W-:Y:S05]  /*1810*/  BSYNC.RECONVERGENT B0 ;  /* 0x0000000000007941 */ /* 0x000fea0003800200 */
.L_x_26:
[----:B------:R-:W-:Y:S06]  /*1820*/  BAR.SYNC.DEFER_BLOCKING 0x0 ;  /* 0x0000000000007b1d */ /* 0x000fec0000010000 */
[----:B0-----:R-:W0:Y:S02]  /*1830*/  LDS.U8 R14, [R7+0x4] ;  /* 0x00000400070e7984 */ /* 0x001e240000000000 */
[----:B0-----:R-:W-:-:S13]  /*1840*/  ISETP.NE.AND P0, PT, R14, RZ, PT ;  /* 0x000000ff0e00720c */ /* 0x001fda0003f05270 */
[----:B------:R-:W-:Y:S05]  /*1850*/  @!P0 BRA `(.L_x_5) ;  /* 0xfffffff400508947 */ /* 0x000fea000383ffff */
[----:B------:R-:W0:Y:S02]  /*1860*/  LDS R14, [R8] ;  /* 0x00000000080e7984 */ /* 0x000e240000000800 */
[----:B0-----:R-:W-:-:S13]  /*1870*/  ISETP.NE.AND P0, PT, R14, -0x1, PT ;  /* 0xffffffff0e00780c */ /* 0x001fda0003f05270 */
[----:B------:R-:W-:Y:S05]  /*1880*/  @!P0 BRA `(.L_x_28) ;  /* 0x00000000008c8947 */ /* 0x000fea0003800000 */
[----:B------:R-:W-:Y:S04]  /*1890*/  BSSY.RECONVERGENT B0, `(.L_x_29) ;  /* 0x0000021000007945 */ /* 0x000fe80003800200 */
[----:B------:R-:W-:Y:S05]  /*18a0*/  @P1 BRA `(.L_x_30) ;  /* 0x00000000007c1947 */ /* 0x000fea0003800000 */
[----:B-1234-:R-:W-:-:S07]  /*18b0*/  IMAD.MOV.U32 R21, RZ, RZ, R3 ;  /* 0x000000ffff157224 */ /* 0x01efce00078e0003 */
.L_x_34:
[----:B--2---:R-:W-:Y:S01]  /*18c0*/  IMAD R14, R21, 0x4, R18 ;  /* 0x00000004150e7824 */ /* 0x004fe200078e0212 */
[----:B------:R-:W0:Y:S01]  /*18d0*/  LDCU UR4, c[0x0][0x3a4] ;  /* 0x00007480ff0477ac */ /* 0x000e220008000800 */
[----:B------:R-:W-:-:S03]  /*18e0*/  IMAD.MOV.U32 R20, RZ, RZ, R21 ;  /* 0x000000ffff147224 */ /* 0x000fc600078e0015 */
[----:B------:R-:W1:Y:S01]  /*18f0*/  LDS R21, [R14] ;  /* 0x000000000e157984 */ /* 0x000e620000000800 */
[----:B0-----:R-:W-:Y:S01]  /*1900*/  IMAD.U32 R16, RZ, RZ, UR4 ;  /* 0x00000004ff107e24 */ /* 0x001fe2000f8e00ff */
[C---:B-1----:R-:W-:Y:S02]  /*1910*/  ISETP.GE.AND P0, PT, R21.reuse, R2, PT ;  /* 0x000000021500720c */ /* 0x042fe40003f06270 */
[----:B------:R-:W-:-:S05]  /*1920*/  LEA R17, R21, R19, 0x2 ;  /* 0x0000001315117211 */ /* 0x000fca00078e10ff */
[----:B------:R-:W-:Y:S06]  /*1930*/  LDS R23, [R17] ;  /* 0x0000000011177984 */ /* 0x000fec0000000800 */
[----:B------:R-:W0:Y:S02]  /*1940*/  @!P0 LDS R16, [R17+0x4] ;  /* 0x0000040011108984 */ /* 0x000e240000000800 */
[----:B0-----:R-:W-:-:S13]  /*1950*/  ISETP.GE.AND P0, PT, R23, R16, PT ;  /* 0x000000101700720c */ /* 0x001fda0003f06270 */
[----:B------:R-:W-:Y:S05]  /*1960*/  @P0 BRA `(.L_x_31) ;  /* 0x0000000000440947 */ /* 0x000fea0003800000 */
.L_x_33:
[----:B------:R-:W-:-:S05]  /*1970*/  IMAD R14, R23, 0x4, R6 ;  /* 0x00000004170e7824 */ /* 0x000fca00078e0206 */
[----:B------:R-:W0:Y:S02]  /*1980*/  LDS R17, [R14] ;  /* 0x000000000e117984 */ /* 0x000e240000000800 */
[----:B0-----:R-:W-:-:S13]  /*1990*/  ISETP.NE.AND P0, PT, R17, R20, PT ;  /* 0x000000141100720c */ /* 0x001fda0003f05270 */
[----:B------:R-:W-:Y:S05]  /*19a0*/  @!P0 BRA `(.L_x_32) ;  /* 0x0000000000108947 */ /* 0x000fea0003800000 */
[----:B------:R-:W-:-:S05]  /*19b0*/  VIADD R23, R23, 0x1 ;  /* 0x0000000117177836 */ /* 0x000fca0000000000 */
[----:B------:R-:W-:-:S13]  /*19c0*/  ISETP.NE.AND P0, PT, R23, R16, PT ;  /* 0x000000101700720c */ /* 0x000fda0003f05270 */
[----:B------:R-:W-:Y:S05]  /*19d0*/  @P0 BRA `(.L_x_33) ;  /* 0xfffffffc00e40947 */ /* 0x000fea000383ffff */
[----:B------:R-:W-:Y:S05]  /*19e0*/  BRA `(.L_x_31) ;  /* 0x0000000000247947 */ /* 0x000fea0003800000 */
.L_x_32:
[----:B------:R-:W0:Y:S01]  /*19f0*/  LDC.64 R16, c[0x0][0x390] ;  /* 0x0000e400ff107b82 */ /* 0x000e220000000a00 */
[----:B------:R-:W1:Y:S01]  /*1a00*/  LDCU UR4, c[0x0][0x3a4] ;  /* 0x00007480ff0477ac */ /* 0x000e620008000800 */
[----:B------:R-:W-:Y:S02]  /*1a10*/  IMAD.MOV.U32 R20, RZ, RZ, 0x1 ;  /* 0x00000001ff147424 */ /* 0x000fe400078e00ff */
[----:B------:R-:W-:-:S05]  /*1a20*/  IMAD.MOV.U32 R25, RZ, RZ, -0x1 ;  /* 0xffffffffff197424 */ /* 0x000fca00078e00ff */
[----:B------:R2:W-:Y:S01]  /*1a30*/  STS [R14], R25 ;  /* 0x000000190e007388 */ /* 0x0005e20000000800 */
[----:B-1----:R-:W-:-:S05]  /*1a40*/  IMAD R23, R4, UR4, R23 ;  /* 0x0000000404177c24 */ /* 0x002fca000f8e0217 */
[----:B0-----:R-:W-:-:S04]  /*1a50*/  IADD3 R16, P0, PT, R23, R16, RZ ;  /* 0x0000001017107210 */ /* 0x001fc80007f1e0ff */
[----:B------:R-:W-:-:S05]  /*1a60*/  LEA.HI.X.SX32 R17, R23, R17, 0x1, P0 ;  /* 0x0000001117117211 */ /* 0x000fca00000f0eff */
[----:B------:R2:W-:Y:S04]  /*1a70*/  STG.E.U8 desc[UR6][R16.64], R20 ;  /* 0x0000001410007986 */ /* 0x0005e8000c101106 */
.L_x_31:
[----:B------:R-:W-:-:S13]  /*1a80*/  ISETP.NE.AND P0, PT, R21, R0, PT ;  /* 0x000000001500720c */ /* 0x000fda0003f05270 */
[----:B------:R-:W-:Y:S05]  /*1a90*/  @P0 BRA `(.L_x_34) ;  /* 0xfffffffc00880947 */ /* 0x000fea000383ffff */
.L_x_30:
[----:B------:R-:W-:Y:S05]  /*1aa0*/  BSYNC.RECONVERGENT B0 ;  /* 0x0000000000007941 */ /* 0x000fea0003800200 */
.L_x_29:
[----:B------:R-:W-:Y:S05]  /*1ab0*/  BRA `(.L_x_35) ;  /* 0xfffffff0007c7947 */ /* 0x000fea000383ffff */
.L_x_28:
[----:B------:R-:W0:Y:S02]  /*1ac0*/  LDCU UR4, c[0x0][0x3a4] ;  /* 0x00007480ff0477ac */ /* 0x000e240008000800 */
[----:B0-----:R-:W-:Y:S01]  /*1ad0*/  IMAD.U32 R5, RZ, RZ, UR4 ;  /* 0x00000004ff057e24 */ /* 0x001fe2000f8e00ff */
[----:B------:R-:W-:Y:S05]  /*1ae0*/  WARPSYNC.ALL ;  /* 0x0000000000007948 */ /* 0x000fea0003800000 */
[----:B------:R-:W-:Y:S01]  /*1af0*/  BAR.SYNC.DEFER_BLOCKING 0x0 ;  /* 0x0000000000007b1d */ /* 0x000fe20000010000 */
[----:B------:R-:W-:-:S13]  /*1b00*/  ISETP.GE.AND P0, PT, R5, 0x1, PT ;  /* 0x000000010500780c */ /* 0x000fda0003f06270 */
[----:B------:R-:W-:Y:S05]  /*1b10*/  @!P0 EXIT ;  /* 0x000000000000894d */ /* 0x000fea0003800000 */
[----:B------:R-:W-:Y:S01]  /*1b20*/  VIADD R0, R5, 0xffffffff ;  /* 0xffffffff05007836 */ /* 0x000fe20000000000 */
[----:B------:R-:W-:-:S04]  /*1b30*/  UMOV UR4, URZ ;  /* 0x000000ff00047c82 */ /* 0x000fc80008000000 */
[C---:B------:R-:W-:Y:S02]  /*1b40*/  ISETP.GE.U32.AND P0, PT, R0.reuse, 0xc00, PT ;  /* 0x00000c000000780c */ /* 0x040fe40003f06070 */
[----:B------:R-:W-:-:S04]  /*1b50*/  LEA.HI R10, R0, 0x1, RZ, 0x16 ;  /* 0x00000001000a7811 */ /* 0x000fc800078fb0ff */
[----:B------:R-:W-:-:S07]  /*1b60*/  LOP3.LUT R0, R10, 0x3, RZ, 0xc0, !PT ;  /* 0x000000030a007812 */ /* 0x000fce00078ec0ff */
[----:B------:R-:W-:Y:S05]  /*1b70*/  @!P0 BRA `(.L_x_36) ;  /* 0x00000004000c8947 */ /* 0x000fea0003800000 */
[----:B------:R-:W0:Y:S01]  /*1b80*/  LDC.64 R2, c[0x0][0x398] ;  /* 0x0000e600ff027b82 */ /* 0x000e220000000a00 */
[----:B------:R-:W-:Y:S01]  /*1b90*/  LOP3.LUT R10, R10, 0x7ffffc, RZ, 0xc0, !PT ;  /* 0x007ffffc0a0a7812 */ /* 0x000fe200078ec0ff */
[--C-:B------:R-:W-:Y:S01]  /*1ba0*/  IMAD R8, R4, R5, R15.reuse ;  /* 0x0000000504087224 */ /* 0x100fe200078e020f */
[----:B------:R-:W0:Y:S01]  /*1bb0*/  LDCU UR5, c[0x0][0x3a4] ;  /* 0x00007480ff0577ac */ /* 0x000e220008000800 */
[----:B------:R-:W-:Y:S01]  /*1bc0*/  IMAD.MOV.U32 R9, RZ, RZ, R15 ;  /* 0x000000ffff097224 */ /* 0x000fe200078e000f */
[----:B------:R-:W-:Y:S01]  /*1bd0*/  IADD3 R10, PT, PT, -R10, RZ, RZ ;  /* 0x000000ff0a0a7210 */ /* 0x000fe20007ffe1ff */
[----:B------:R-:W0:Y:S01]  /*1be0*/  LDCU.64 UR8, c[0x0][0x390] ;  /* 0x00007200ff0877ac */ /* 0x000e220008000a00 */
[----:B------:R-:W-:-:S05]  /*1bf0*/  UMOV UR4, 0x800 ;  /* 0x0000080000047882 */ /* 0x000fca0000000000 */
.L_x_45:
[----:B0-----:R-:W-:Y:S01]  /*1c00*/  IMAD.U32 R5, RZ, RZ, UR5 ;  /* 0x00000005ff057e24 */ /* 0x001fe2000f8e00ff */
[----:B------:R-:W-:Y:S01]  /*1c10*/  BSSY.RECONVERGENT B0, `(.L_x_37) ;  /* 0x0000013000007945 */ /* 0x000fe20003800200 */
[C---:B-123--:R-:W-:Y:S02]  /*1c20*/  VIADD R6, R9.reuse, 0x400 ;  /* 0x0000040009067836 */ /* 0x04efe40000000000 */
[C---:B------:R-:W-:Y:S01]  /*1c30*/  VIADD R12, R9.reuse, 0x800 ;  /* 0x00000800090c7836 */ /* 0x040fe20000000000 */
[CC--:B------:R-:W-:Y:S01]  /*1c40*/  ISETP.GE.U32.AND P3, PT, R9.reuse, R5.reuse, PT ;  /* 0x000000050900720c */ /* 0x0c0fe20003f66070 */
[C---:B------:R-:W-:Y:S01]  /*1c50*/  VIADD R14, R9.reuse, 0xc00 ;  /* 0x00000c00090e7836 */ /* 0x040fe20000000000 */
[-C--:B------:R-:W-:Y:S01]  /*1c60*/  ISETP.GE.U32.AND P4, PT, R6, R5.reuse, PT ;  /* 0x000000050600720c */ /* 0x080fe20003f86070 */
[----:B------:R-:W-:Y:S01]  /*1c70*/  VIADD R10, R10, 0x4 ;  /* 0x000000040a0a7836 */ /* 0x000fe20000000000 */
[-C--:B------:R-:W-:Y:S01]  /*1c80*/  ISETP.GE.U32.AND P2, PT, R12, R5.reuse, PT ;  /* 0x000000050c00720c */ /* 0x080fe20003f46070 */
[----:B-1234-:R-:W-:Y:S01]  /*1c90*/  IMAD.WIDE.U32 R6, R9, 0x4, R2 ;  /* 0x0000000409067825 */ /* 0x01efe200078e0002 */
[----:B------:R-:W-:-:S02]  /*1ca0*/  ISETP.GE.U32.AND P0, PT, R14, R5, PT ;  /* 0x000000050e00720c */ /* 0x000fc40003f06070 */
[----:B------:R-:W-:-:S05]  /*1cb0*/  ISETP.NE.AND P1, PT, R10, RZ, PT ;  /* 0x000000ff0a00720c */ /* 0x000fca0003f25270 */
[----:B------:R-:W-:Y:S08]  /*1cc0*/  @P3 BRA `(.L_x_38) ;  /* 0x00000000001c3947 */ /* 0x000ff00003800000 */
[----:B------:R-:W-:-:S05]  /*1cd0*/  IADD3 R12, P3, PT, R8, UR8, RZ ;  /* 0x00000008080c7c10 */ /* 0x000fca000ff7e0ff */
[----:B------:R-:W-:-:S05]  /*1ce0*/  IMAD.X R13, RZ, RZ, UR9, P3 ;  /* 0x00000009ff0d7e24 */ /* 0x000fca00098e06ff */
[----:B------:R-:W2:Y:S02]  /*1cf0*/  LDG.E.U8 R12, desc[UR6][R12.64] ;  /* 0x000000060c0c7981 */ /* 0x000ea4000c1e1100 */
[----:B--2---:R-:W-:-:S13]  /*1d00*/  ISETP.NE.AND P3, PT, R12, RZ, PT ;  /* 0x000000ff0c00720c */ /* 0x004fda0003f65270 */
[----:B------:R-:W-:Y:S05]  /*1d10*/  @!P3 BRA `(.L_x_38) ;  /* 0x000000000008b947 */ /* 0x000fea0003800000 */
[----:B------:R-:W-:-:S05]  /*1d20*/  IMAD.MOV.U32 R11, RZ, RZ, 0x1 ;  /* 0x00000001ff0b7424 */ /* 0x000fca00078e00ff */
[----:B------:R0:W-:Y:S02]  /*1d30*/  REDG.E.ADD.STRONG.GPU desc[UR6][R6.64], R11 ;  /* 0x0000000b0600798e */ /* 0x0001e4000c12e106 */
.L_x_38:
[----:B------:R-:W-:Y:S05]  /*1d40*/  BSYNC.RECONVERGENT B0 ;  /* 0x0000000000007941 */ /* 0x000fea0003800200 */
.L_x_37:
[----:B------:R-:W-:Y:S04]  /*1d50*/  BSSY.RECONVERGENT B0, `(.L_x_39) ;  /* 0x000000a000007945 */ /* 0x000fe80003800200 */
[----:B------:R-:W-:Y:S05]  /*1d60*/  @P4 BRA `(.L_x_40) ;  /* 0x0000000000204947 */ /* 0x000fea0003800000 */
[----:B------:R-:W-:-:S04]  /*1d70*/  IADD3 R12, PT, PT, R8, 0x400, RZ ;  /* 0x00000400080c7810 */ /* 0x000fc80007ffe0ff */
[----:B------:R-:W-:-:S05]  /*1d80*/  IADD3 R12, P3, PT, R12, UR8, RZ ;  /* 0x000000080c0c7c10 */ /* 0x000fca000ff7e0ff */
[----:B------:R-:W-:-:S05]  /*1d90*/  IMAD.X R13, RZ, RZ, UR9, P3 ;  /* 0x00000009ff0d7e24 */ /* 0x000fca00098e06ff */
[----:B------:R-:W2:Y:S02]  /*1da0*/  LDG.E.U8 R12, desc[UR6][R12.64] ;  /* 0x000000060c0c7981 */ /* 0x000ea4000c1e1100 */
[----:B--2---:R-:W-:-:S13]  /*1db0*/  ISETP.NE.AND P3, PT, R12, RZ, PT ;  /* 0x000000ff0c00720c */ /* 0x004fda0003f65270 */
[----:B------:R-:W-:Y:S05]  /*1dc0*/  @!P3 BRA `(.L_x_40) ;  /* 0x000000000008b947 */ /* 0x000fea0003800000 */
[----:B0-----:R-:W-:-:S05]  /*1dd0*/  IMAD.MOV.U32 R11, RZ, RZ, 0x1 ;  /* 0x00000001ff0b7424 */ /* 0x001fca00078e00ff */
[----:B------:R1:W-:Y:S02]  /*1de0*/  REDG.E.ADD.STRONG.GPU desc[UR6][R6.64+0x1000], R11 ;  /* 0x0010000b0600798e */ /* 0x0003e4000c12e106 */
.L_x_40:
[----:B------:R-:W-:Y:S05]  /*1df0*/  BSYNC.RECONVERGENT B0 ;  /* 0x0000000000007941 */ /* 0x000fea0003800200 */
.L_x_39:
[----:B------:R-:W-:Y:S04]  /*1e00*/  BSSY.RECONVERGENT B0, `(.L_x_41) ;  /* 0x000000a000007945 */ /* 0x000fe80003800200 */
[----:B------:R-:W-:Y:S05]  /*1e10*/  @P2 BRA `(.L_x_42) ;  /* 0x0000000000202947 */ /* 0x000fea0003800000 */
[----:B------:R-:W-:-:S05]  /*1e20*/  VIADD R12, R8, 0x800 ;  /* 0x00000800080c7836 */ /* 0x000fca0000000000 */
[----:B------:R-:W-:-:S05]  /*1e30*/  IADD3 R12, P2, PT, R12, UR8, RZ ;  /* 0x000000080c0c7c10 */ /* 0x000fca000ff5e0ff */
[----:B------:R-:W-:-:S05]  /*1e40*/  IMAD.X R13, RZ, RZ, UR9, P2 ;  /* 0x00000009ff0d7e24 */ /* 0x000fca00090e06ff */
[----:B------:R-:W2:Y:S02]  /*1e50*/  LDG.E.U8 R12, desc[UR6][R12.64] ;  /* 0x000000060c0c7981 */ /* 0x000ea4000c1e1100 */
[----:B--2---:R-:W-:-:S13]  /*1e60*/  ISETP.NE.AND P2, PT, R12, RZ, PT ;  /* 0x000000ff0c00720c */ /* 0x004fda0003f45270 */
[----:B------:R-:W-:Y:S05]  /*1e70*/  @!P2 BRA `(.L_x_42) ;  /* 0x000000000008a947 */ /* 0x000fea0003800000 */
[----:B01----:R-:W-:-:S05]  /*1e80*/  IMAD.MOV.U32 R11, RZ, RZ, 0x1 ;  /* 0x00000001ff0b7424 */ /* 0x003fca00078e00ff */
[----:B------:R2:W-:Y:S02]  /*1e90*/  REDG.E.ADD.STRONG.GPU desc[UR6][R6.64+0x2000], R11 ;  /* 0x0020000b0600798e */ /* 0x0005e4000c12e106 */
.L_x_42:
[----:B------:R-:W-:Y:S05]  /*1ea0*/  BSYNC.RECONVERGENT B0 ;  /* 0x0000000000007941 */ /* 0x000fea0003800200 */
.L_x_41:
[----:B------:R-:W-:Y:S04]  /*1eb0*/  BSSY.RECONVERGENT B0, `(.L_x_43) ;  /* 0x000000a000007945 */ /* 0x000fe80003800200 */
[----:B------:R-:W-:Y:S05]  /*1ec0*/  @P0 BRA `(.L_x_44) ;  /* 0x0000000000200947 */ /* 0x000fea0003800000 */
[----:B------:R-:W-:-:S05]  /*1ed0*/  VIADD R12, R8, 0xc00 ;  /* 0x00000c00080c7836 */ /* 0x000fca0000000000 */
[----:B------:R-:W-:-:S05]  /*1ee0*/  IADD3 R12, P0, PT, R12, UR8, RZ ;  /* 0x000000080c0c7c10 */ /* 0x000fca000ff1e0ff */
[----:B------:R-:W-:-:S05]  /*1ef0*/  IMAD.X R13, RZ, RZ, UR9, P0 ;  /* 0x00000009ff0d7e24 */ /* 0x000fca00080e06ff */
[----:B------:R-:W3:Y:S02]  /*1f00*/  LDG.E.U8 R12, desc[UR6][R12.64] ;  /* 0x000000060c0c7981 */ /* 0x000ee4000c1e1100 */
[----:B---3--:R-:W-:-:S13]  /*1f10*/  ISETP.NE.AND P0, PT, R12, RZ, PT ;  /* 0x000000ff0c00720c */ /* 0x008fda0003f05270 */
[----:B------:R-:W-:Y:S05]  /*1f20*/  @!P0 BRA `(.L_x_44) ;  /* 0x0000000000088947 */ /* 0x000fea0003800000 */
[----:B012---:R-:W-:-:S05]  /*1f30*/  HFMA2 R11, -RZ, RZ, 0, 5.9604644775390625e-08 ;  /* 0x00000001ff0b7431 */ /* 0x007fca00000001ff */
[----:B------:R3:W-:Y:S02]  /*1f40*/  REDG.E.ADD.STRONG.GPU desc[UR6][R6.64+0x3000], R11 ;  /* 0x0030000b0600798e */ /* 0x0007e4000c12e106 */
.L_x_44:
[----:B------:R-:W-:Y:S05]  /*1f50*/  BSYNC.RECONVERGENT B0 ;  /* 0x0000000000007941 */ /* 0x000fea0003800200 */
.L_x_43:
[----:B------:R-:W-:Y:S01]  /*1f60*/  UIADD3 UR4, UPT, UPT, UR4, 0x1000, URZ ;  /* 0x0000100004047890 */ /* 0x000fe2000fffe0ff */
[----:B------:R-:W-:Y:S02]  /*1f70*/  VIADD R8, R8, 0x1000 ;  /* 0x0000100008087836 */ /* 0x000fe40000000000 */
[----:B------:R-:W-:Y:S01]  /*1f80*/  VIADD R9, R9, 0x1000 ;  /* 0x0000100009097836 */ /* 0x000fe20000000000 */
[----:B------:R-:W-:Y:S08]  /*1f90*/  @P1 BRA `(.L_x_45) ;  /* 0xfffffffc00181947 */ /* 0x000ff0000383ffff */
[----:B------:R-:W-:-:S12]  /*1fa0*/  UIADD3 UR4, UPT, UPT, UR4, -0x800, URZ ;  /* 0xfffff80004047890 */ /* 0x000fd8000fffe0ff */
.L_x_36:
[----:B------:R-:W-:-:S13]  /*1fb0*/  ISETP.NE.AND P0, PT, R0, RZ, PT ;  /* 0x000000ff0000720c */ /* 0x000fda0003f05270 */
[----:B------:R-:W-:Y:S05]  /*1fc0*/  @!P0 EXIT ;  /* 0x000000000000894d */ /* 0x000fea0003800000 */
[----:B------:R-:W5:Y:S01]  /*1fd0*/  LDC.64 R2, c[0x0][0x398] ;  /* 0x0000e600ff027b82 */ /* 0x000f620000000a00 */
[----:B------:R-:W-:Y:S01]  /*1fe0*/  VIADD R15, R15, UR4 ;  /* 0x000000040f0f7c36 */ /* 0x000fe20008000000 */
[----:B------:R-:W0:Y:S01]  /*1ff0*/  LDCU UR5, c[0x0][0x3a4] ;  /* 0x00007480ff0577ac */ /* 0x000e220008000800 */
[----:B------:R-:W-:Y:S02]  /*2000*/  IMAD.MOV R0, RZ, RZ, -R0 ;  /* 0x000000ffff007224 */ /* 0x000fe400078e0a00 */
[----:B------:R-:W-:Y:S01]  /*2010*/  IMAD R4, R4, R5, R15 ;  /* 0x0000000504047224 */ /* 0x000fe200078e020f */
[----:B------:R-:W0:Y:S01]  /*2020*/  LDCU.64 UR8, c[0x0][0x390] ;  /* 0x00007200ff0877ac */ /* 0x000e220008000a00 */
[----:B-----5:R-:W-:-:S04]  /*2030*/  IMAD.WIDE.U32 R2, R15, 0x4, R2 ;  /* 0x000000040f027825 */ /* 0x020fc800078e0002 */
[----:B------:R-:W-:Y:S02]  /*2040*/  IMAD.MOV.U32 R5, RZ, RZ, R2 ;  /* 0x000000ffff057224 */ /* 0x000fe400078e0002 */
[----:B0123--:R-:W-:-:S07]  /*2050*/  IMAD.MOV.U32 R6, RZ, RZ, R3 ;  /* 0x000000ffff067224 */ /* 0x00ffce00078e0003 */
.L_x_48:
[----:B------:R-:W-:Y:S01]  /*2060*/  ISETP.GE.U32.AND P0, PT, R15, UR5, PT ;  /* 0x000000050f007c0c */ /* 0x000fe2000bf06070 */
[----:B------:R-:W-:Y:S01]  /*2070*/  VIADD R0, R0, 0x1 ;  /* 0x0000000100007836 */ /* 0x000fe20000000000 */
[----:B------:R-:W-:Y:S04]  /*2080*/  BSSY.RECONVERGENT B0, `(.L_x_46) ;  /* 0x000000c000007945 */ /* 0x000fe80003800200 */
[----:B------:R-:W-:-:S07]  /*2090*/  ISETP.NE.AND P1, PT, R0, RZ, PT ;  /* 0x000000ff0000720c */ /* 0x000fce0003f25270 */
[----:B0-----:R-:W-:Y:S06]  /*20a0*/  @P0 BRA `(.L_x_47) ;  /* 0x0000000000240947 */ /* 0x001fec0003800000 */
[----:B------:R-:W-:-:S04]  /*20b0*/  IADD3 R2, P0, PT, R4, UR8, RZ ;  /* 0x0000000804027c10 */ /* 0x000fc8000ff1e0ff */
[----:B------:R-:W-:-:S05]  /*20c0*/  IADD3.X R3, PT, PT, RZ, UR9, RZ, P0, !PT ;  /* 0x00000009ff037c10 */ /* 0x000fca00087fe4ff */
[----:B------:R-:W2:Y:S02]  /*20d0*/  LDG.E.U8 R2, desc[UR6][R2.64] ;  /* 0x0000000602027981 */ /* 0x000ea4000c1e1100 */
[----:B--2---:R-:W-:-:S13]  /*20e0*/  ISETP.NE.AND P0, PT, R2, RZ, PT ;  /* 0x000000ff0200720c */ /* 0x004fda0003f05270 */
[----:B------:R-:W-:Y:S05]  /*20f0*/  @!P0 BRA `(.L_x_47) ;  /* 0x0000000000108947 */ /* 0x000fea0003800000 */
[----:B----4-:R-:W-:Y:S02]  /*2100*/  IMAD.MOV.U32 R7, RZ, RZ, 0x1 ;  /* 0x00000001ff077424 */ /* 0x010fe400078e00ff */
[----:B------:R-:W-:Y:S02]  /*2110*/  IMAD.MOV.U32 R2, RZ, RZ, R5 ;  /* 0x000000ffff027224 */ /* 0x000fe400078e0005 */
[----:B------:R-:W-:-:S05]  /*2120*/  IMAD.MOV.U32 R3, RZ, RZ, R6 ;  /* 0x000000ffff037224 */ /* 0x000fca00078e0006 */
[----:B------:R0:W-:Y:S02]  /*2130*/  REDG.E.ADD.STRONG.GPU desc[UR6][R2.64], R7 ;  /* 0x000000070200798e */ /* 0x0001e4000c12e106 */
.L_x_47:
[----:B------:R-:W-:Y:S05]  /*2140*/  BSYNC.RECONVERGENT B0 ;  /* 0x0000000000007941 */ /* 0x000fea0003800200 */
.L_x_46:
[----:B------:R-:W-:Y:S01]  /*2150*/  IADD3 R5, P0, PT, R5, 0x1000, RZ ;  /* 0x0000100005057810 */ /* 0x000fe20007f1e0ff */
[----:B------:R-:W-:Y:S02]  /*2160*/  VIADD R15, R15, 0x400 ;  /* 0x000004000f0f7836 */ /* 0x000fe40000000000 */
[----:B------:R-:W-:Y:S02]  /*2170*/  VIADD R4, R4, 0x400 ;  /* 0x0000040004047836 */ /* 0x000fe40000000000 */
[----:B------:R-:W-:Y:S01]  /*2180*/  IMAD.X R6, RZ, RZ, R6, P0 ;  /* 0x000000ffff067224 */ /* 0x000fe200000e0606 */
[----:B------:R-:W-:Y:S07]  /*2190*/  @P1 BRA `(.L_x_48) ;  /* 0xfffffffc00b01947 */ /* 0x000fee000383ffff */
[----:B------:R-:W-:Y:S05]  /*21a0*/  EXIT ;  /* 0x000000000000794d */ /* 0x000fea0003800000 */
.L_x_49:
[----:B------:R-:W-:-:S00]  /*21b0*/  BRA `(.L_x_49) ;  /* 0xfffffffc00fc7947 */ /* 0x000fc0000383ffff */
[----:B------:R-:W-:-:S00]  /*21c0*/  NOP ;  /* 0x0000000000007918 */ /* 0x000fc00000000000 */
        /* <DEDUP_REMOVED lines=11> */
.L_x_50:


//--------------------- .nv.shared._Z14usesLinkKernelPiS_PbS_ii --------------------------
	.section	.nv.shared._Z14usesLinkKernelPiS_PbS_ii,"aw",@nobits
	.sectionflags	@""
	.align	16
	.zero		1024


//--------------------- .nv.shared.reserved.0     --------------------------
	.section	.nv.shared.reserved.0,"aw",@nobits
	.weak		__nv_reservedSMEM_offset_0_alias
	.size		__nv_reservedSMEM_offset_0_alias, 0, 64
	.other		__nv_reservedSMEM_offset_0_alias,@"STO_CUDA_RESERVED_SHARED STV_DEFAULT"
__nv_reservedSMEM_offset_0_alias:
	.zero		0
	.zero		64


//--------------------- .nv.constant0._Z14usesLinkKernelPiS_PbS_ii --------------------------
	.section	.nv.constant0._Z14usesLinkKernelPiS_PbS_ii,"a",@progbits
	.sectionflags	@""
	.align	4
.nv.constant0._Z14usesLinkKernelPiS_PbS_ii:
	.zero		936


//--------------------- SYMBOLS --------------------------

	.type		.nv.reservedSmem.offset0,@object
	.size		.nv.reservedSmem.offset0,0x4
	.type		.nv.reservedSmem.cap,@object
	.size		.nv.reservedSmem.cap,0x4
